// auto-generated by cutlass_sweep.gemm — config: {"arch": "sm_90", "cluster_m": 1, "cluster_n": 1, "dtype": "e4m3", "dtype_b": "e4m3", "layout": "nt", "stages": 0, "tile_k": 64, "tile_m": 64, "tile_n": 240}
#include "cutlass/cutlass.h"
#include "cutlass/gemm/collective/collective_builder.hpp"
#include "cutlass/gemm/device/gemm_universal_adapter.h"
#include "cutlass/gemm/kernel/gemm_universal.hpp"
#include "cutlass/epilogue/collective/collective_builder.hpp"

using ElemA = cutlass::float_e4m3_t;
using ElemB = cutlass::float_e4m3_t;
using ElemCD = cutlass::float_e4m3_t;
using Acc  = float;
using TileShape    = cute::Shape<cute::_64, cute::_240, cute::_64>;
using ClusterShape = cute::Shape<cute::_1, cute::_1, cute::_1>;

using CollectiveEpilogue = typename cutlass::epilogue::collective::CollectiveBuilder<
    cutlass::arch::Sm90, cutlass::arch::OpClassTensorOp,
    TileShape, ClusterShape,
    cutlass::epilogue::collective::EpilogueTileAuto,
    Acc, Acc,
    ElemCD, cutlass::layout::RowMajor, 128 / cutlass::sizeof_bits<ElemCD>::value,
    ElemCD, cutlass::layout::RowMajor, 128 / cutlass::sizeof_bits<ElemCD>::value,
    cutlass::epilogue::collective::EpilogueScheduleAuto
  >::CollectiveOp;

using CollectiveMainloop = typename cutlass::gemm::collective::CollectiveBuilder<
    cutlass::arch::Sm90, cutlass::arch::OpClassTensorOp,
    ElemA, cutlass::layout::RowMajor, 128 / cutlass::sizeof_bits<ElemA>::value,
    ElemB, cutlass::layout::ColumnMajor, 128 / cutlass::sizeof_bits<ElemB>::value,
    Acc,
    TileShape, ClusterShape,
    cutlass::gemm::collective::StageCountAutoCarveout<static_cast<int>(sizeof(typename CollectiveEpilogue::SharedStorage))>,
    cutlass::gemm::collective::KernelScheduleAuto
  >::CollectiveOp;

using GemmKernel = cutlass::gemm::kernel::GemmUniversal<
    cute::Shape<int,int,int,int>,
    CollectiveMainloop,
    CollectiveEpilogue
>;
using Gemm = cutlass::gemm::device::GemmUniversalAdapter<GemmKernel>;

// Force the device kernel symbol into the cubin without needing a host main.
auto* _anchor = &cutlass::device_kernel<GemmKernel>;


// ===== COMPILED SASS (sm_90a) =====

	.target	sm_90a

	.elftype	@"ET_EXEC"


//--------------------- .note.nv.tkinfo           --------------------------
	.section	.note.nv.tkinfo,"",@"SHT_NOTE"
	.sectionflags	@"SHF_NOTE_NV_TKINFO"
	.tkinfo
        /*0018*/ 	.word	0x00000002
        /*0030*/ 	.string	""
        /*0030*/ 	.string	"ptxas"
        /*0030*/ 	.string	"Cuda compilation tools, release 13.0, V13.0.88"
        /*0030*/ 	.string	"Build cuda_13.0.r13.0/compiler.36424714_0"
        /*0030*/ 	.string	"-arch sm_90a -m 64 "



//--------------------- .note.nv.cuinfo           --------------------------
	.section	.note.nv.cuinfo,"",@"SHT_NOTE"
	.sectionflags	@"SHF_NOTE_NV_CUINFO"
        /*0018*/ 	.short	0x0002
        /*001a*/ 	.short	0x005a
        /*001c*/ 	.short	0x0082
	.zero		2


//--------------------- .nv.info                  --------------------------
	.section	.nv.info,"",@"SHT_CUDA_INFO"
	.align	4


	//----- nvinfo : EIATTR_REGCOUNT
	.align		4
        /*0000*/ 	.byte	0x04, 0x2f
        /*0002*/ 	.short	(.L_12 - .L_11)
	.align		4
.L_11:
        /*0004*/ 	.word	index@(_ZN7cutlass13device_kernelINS_4gemm6kernel13GemmUniversalIN4cute5tupleIJiiiiEEENS1_10collective13CollectiveMmaINS1_37MainloopSm90TmaGmmaWarpSpecializedFP8ILi11ENS5_IJNS4_1CILi1EEESB_SB_EEENS1_32KernelTmaWarpSpecializedPingpongEEENS5_IJNSA_ILi64EEENSA_ILi240EEESF_EEENS_12float_e4m3_tENS5_IJlSB_lEEESI_SJ_NS4_8TiledMMAINS4_8MMA_AtomIJNS4_4SM904GMMA30MMA_64x16x32_F32E4M3E4M3_SS_TNILNSN_7ScaleInE1ELSP_1EEEEEENS4_6LayoutISC_NS5_IJNSA_ILi0EEEST_ST_EEEEENS5_IJNS4_10UnderscoreESW_SW_EEEEENS4_13SM90_TMA_LOADENS4_14ComposedLayoutINS4_7SwizzleILi2ELi4ELi3EEENS4_18smem_ptr_flag_bitsILi8EEENSS_INS5_IJNSA_ILi8EEESF_EEENS5_IJSF_SB_EEEEEEEvNS4_8identityESZ_S19_vS1A_EENS_8epilogue10collective6detail29Sm90TmaWarpSpecializedAdapterINS1D_15DefaultEpilogueISI_SJ_SJ_NS1C_6thread17LinearCombinationISI_Li1EffLNS1H_9ScaleType4KindE0ELNS_15FloatRoundStyleE2ESI_EENS1_15EpilogueDefaultEEEEEvvEEEEvNT_6ParamsE)
        /*0008*/ 	.word	0x000000a8


	//----- nvinfo : EIATTR_FRAME_SIZE
	.align		4
.L_12:
        /*000c*/ 	.byte	0x04, 0x11
        /*000e*/ 	.short	(.L_14 - .L_13)
	.align		4
.L_13:
        /*0010*/ 	.word	index@(_ZN7cutlass13device_kernelINS_4gemm6kernel13GemmUniversalIN4cute5tupleIJiiiiEEENS1_10collective13CollectiveMmaINS1_37MainloopSm90TmaGmmaWarpSpecializedFP8ILi11ENS5_IJNS4_1CILi1EEESB_SB_EEENS1_32KernelTmaWarpSpecializedPingpongEEENS5_IJNSA_ILi64EEENSA_ILi240EEESF_EEENS_12float_e4m3_tENS5_IJlSB_lEEESI_SJ_NS4_8TiledMMAINS4_8MMA_AtomIJNS4_4SM904GMMA30MMA_64x16x32_F32E4M3E4M3_SS_TNILNSN_7ScaleInE1ELSP_1EEEEEENS4_6LayoutISC_NS5_IJNSA_ILi0EEEST_ST_EEEEENS5_IJNS4_10UnderscoreESW_SW_EEEEENS4_13SM90_TMA_LOADENS4_14ComposedLayoutINS4_7SwizzleILi2ELi4ELi3EEENS4_18smem_ptr_flag_bitsILi8EEENSS_INS5_IJNSA_ILi8EEESF_EEENS5_IJSF_SB_EEEEEEEvNS4_8identityESZ_S19_vS1A_EENS_8epilogue10collective6detail29Sm90TmaWarpSpecializedAdapterINS1D_15DefaultEpilogueISI_SJ_SJ_NS1C_6thread17LinearCombinationISI_Li1EffLNS1H_9ScaleType4KindE0ELNS_15FloatRoundStyleE2ESI_EENS1_15EpilogueDefaultEEEEEvvEEEEvNT_6ParamsE)
        /*0014*/ 	.word	0x00000090


	//----- nvinfo : EIATTR_MIN_STACK_SIZE
	.align		4
.L_14:
        /*0018*/ 	.byte	0x04, 0x12
        /*001a*/ 	.short	(.L_16 - .L_15)
	.align		4
.L_15:
        /*001c*/ 	.word	index@(_ZN7cutlass13device_kernelINS_4gemm6kernel13GemmUniversalIN4cute5tupleIJiiiiEEENS1_10collective13CollectiveMmaINS1_37MainloopSm90TmaGmmaWarpSpecializedFP8ILi11ENS5_IJNS4_1CILi1EEESB_SB_EEENS1_32KernelTmaWarpSpecializedPingpongEEENS5_IJNSA_ILi64EEENSA_ILi240EEESF_EEENS_12float_e4m3_tENS5_IJlSB_lEEESI_SJ_NS4_8TiledMMAINS4_8MMA_AtomIJNS4_4SM904GMMA30MMA_64x16x32_F32E4M3E4M3_SS_TNILNSN_7ScaleInE1ELSP_1EEEEEENS4_6LayoutISC_NS5_IJNSA_ILi0EEEST_ST_EEEEENS5_IJNS4_10UnderscoreESW_SW_EEEEENS4_13SM90_TMA_LOADENS4_14ComposedLayoutINS4_7SwizzleILi2ELi4ELi3EEENS4_18smem_ptr_flag_bitsILi8EEENSS_INS5_IJNSA_ILi8EEESF_EEENS5_IJSF_SB_EEEEEEEvNS4_8identityESZ_S19_vS1A_EENS_8epilogue10collective6detail29Sm90TmaWarpSpecializedAdapterINS1D_15DefaultEpilogueISI_SJ_SJ_NS1C_6thread17LinearCombinationISI_Li1EffLNS1H_9ScaleType4KindE0ELNS_15FloatRoundStyleE2ESI_EENS1_15EpilogueDefaultEEEEEvvEEEEvNT_6ParamsE)
        /*0020*/ 	.word	0x00000090
.L_16:


//--------------------- .nv.compat                --------------------------
	.section	.nv.compat,"",@"SHT_CUDA_COMPAT_INFO"
	.align	4
        /*0000*/ 	.byte	0x02, 0x09, 0x01, 0x00, 0x02, 0x02, 0x04, 0x00, 0x02, 0x05, 0x05, 0x00, 0x03, 0x07, 0x01, 0x01
        /*0010*/ 	.byte	0x02, 0x03, 0x01, 0x00, 0x02, 0x06, 0x01, 0x00, 0x04, 0x0b, 0x08, 0x00, 0x00, 0x00, 0x00, 0x00
        /*0020*/ 	.byte	0x00, 0x00, 0x00, 0x00


//--------------------- .nv.info._ZN7cutlass13device_kernelINS_4gemm6kernel13GemmUniversalIN4cute5tupleIJiiiiEEENS1_10collective13CollectiveMmaINS1_37MainloopSm90TmaGmmaWarpSpecializedFP8ILi11ENS5_IJNS4_1CILi1EEESB_SB_EEENS1_32KernelTmaWarpSpecializedPingpongEEENS5_IJNSA_ILi64EEENSA_ILi240EEESF_EEENS_12float_e4m3_tENS5_IJlSB_lEEESI_SJ_NS4_8TiledMMAINS4_8MMA_AtomIJNS4_4SM904GMMA30MMA_64x16x32_F32E4M3E4M3_SS_TNILNSN_7ScaleInE1ELSP_1EEEEEENS4_6LayoutISC_NS5_IJNSA_ILi0EEEST_ST_EEEEENS5_IJNS4_10UnderscoreESW_SW_EEEEENS4_13SM90_TMA_LOADENS4_14ComposedLayoutINS4_7SwizzleILi2ELi4ELi3EEENS4_18smem_ptr_flag_bitsILi8EEENSS_INS5_IJNSA_ILi8EEESF_EEENS5_IJSF_SB_EEEEEEEvNS4_8identityESZ_S19_vS1A_EENS_8epilogue10collective6detail29Sm90TmaWarpSpecializedAdapterINS1D_15DefaultEpilogueISI_SJ_SJ_NS1C_6thread17LinearCombinationISI_Li1EffLNS1H_9ScaleType4KindE0ELNS_15FloatRoundStyleE2ESI_EENS1_15EpilogueDefaultEEEEEvvEEEEvNT_6ParamsE --------------------------
	.section	.nv.info._ZN7cutlass13device_kernelINS_4gemm6kernel13GemmUniversalIN4cute5tupleIJiiiiEEENS1_10collective13CollectiveMmaINS1_37MainloopSm90TmaGmmaWarpSpecializedFP8ILi11ENS5_IJNS4_1CILi1EEESB_SB_EEENS1_32KernelTmaWarpSpecializedPingpongEEENS5_IJNSA_ILi64EEENSA_ILi240EEESF_EEENS_12float_e4m3_tENS5_IJlSB_lEEESI_SJ_NS4_8TiledMMAINS4_8MMA_AtomIJNS4_4SM904GMMA30MMA_64x16x32_F32E4M3E4M3_SS_TNILNSN_7ScaleInE1ELSP_1EEEEEENS4_6LayoutISC_NS5_IJNSA_ILi0EEEST_ST_EEEEENS5_IJNS4_10UnderscoreESW_SW_EEEEENS4_13SM90_TMA_LOADENS4_14ComposedLayoutINS4_7SwizzleILi2ELi4ELi3EEENS4_18smem_ptr_flag_bitsILi8EEENSS_INS5_IJNSA_ILi8EEESF_EEENS5_IJSF_SB_EEEEEEEvNS4_8identityESZ_S19_vS1A_EENS_8epilogue10collective6detail29Sm90TmaWarpSpecializedAdapterINS1D_15DefaultEpilogueISI_SJ_SJ_NS1C_6thread17LinearCombinationISI_Li1EffLNS1H_9ScaleType4KindE0ELNS_15FloatRoundStyleE2ESI_EENS1_15EpilogueDefaultEEEEEvvEEEEvNT_6ParamsE,"",@"SHT_CUDA_INFO"
	.sectionflags	@""
	.align	4


	//----- nvinfo : EIATTR_CUDA_API_VERSION
	.align		4
        /*0000*/ 	.byte	0x04, 0x37
        /*0002*/ 	.short	(.L_18 - .L_17)
.L_17:
        /*0004*/ 	.word	0x00000082


	//----- nvinfo : EIATTR_KPARAM_INFO
	.align		4
.L_18:
        /*0008*/ 	.byte	0x04, 0x17
        /*000a*/ 	.short	(.L_20 - .L_19)
.L_19:
        /*000c*/ 	.word	0x00000000
        /*0010*/ 	.short	0x0000
        /*0012*/ 	.short	0x0070
        /*0014*/ 	.byte	0x00, 0xf0, 0x01, 0x10


	//----- nvinfo : EIATTR_SPARSE_MMA_MASK
	.align		4
.L_20:
        /*0018*/ 	.byte	0x03, 0x50
        /*001a*/ 	.short	0x0000


	//----- nvinfo : EIATTR_MAXREG_COUNT
	.align		4
        /*001c*/ 	.byte	0x03, 0x1b
        /*001e*/ 	.short	0x00a8


	//----- nvinfo : EIATTR_NUM_BARRIERS
	.align		4
        /*0020*/ 	.byte	0x02, 0x4c
        /*0022*/ 	.byte	0x01
	.zero		1


	//----- nvinfo : EIATTR_ANNOTATIONS
	.align		4
        /*0024*/ 	.byte	0x04, 0x55
        /*0026*/ 	.short	(.L_22 - .L_21)


	//   ....[0]....
.L_21:
        /*0028*/ 	.word	0x00000001
        /*002c*/ 	.byte	0x60, 0x0c, 0x00, 0x00, 0x01, 0x00, 0x00, 0x00, 0x90, 0x0c, 0x00, 0x00, 0x01, 0x00, 0x00, 0x00
        /* <DEDUP_REMOVED lines=116> */
        /*077c*/ 	.byte	0x40, 0x04, 0x01, 0x00, 0x01, 0x00, 0x00, 0x00, 0x90, 0x04, 0x01, 0x00


	//----- nvinfo : EIATTR_MERCURY_ISA_VERSION
	.align		4
.L_22:
        /*0788*/ 	.byte	0x03, 0x5f
        /*078a*/ 	.short	0x0101


	//----- nvinfo : EIATTR_INT_WARP_WIDE_INSTR_OFFSETS
	.align		4
        /*078c*/ 	.byte	0x04, 0x31
        /*078e*/ 	.short	(.L_24 - .L_23)


	//   ....[0]....
.L_23:
        /*0790*/ 	.word	0x000005c0


	//   ....[1]....
        /*0794*/ 	.word	0x000005d0


	//   ....[2]....
        /*0798*/ 	.word	0x00000640


	//   ....[3]....
        /*079c*/ 	.word	0x00000650


	//   ....[4]....
        /*07a0*/ 	.word	0x00000660


	//   ....[5]....
        /*07a4*/ 	.word	0x00000680


	//   ....[6]....
        /*07a8*/ 	.word	0x000006e0


	//   ....[7]....
        /*07ac*/ 	.word	0x00000700


	//----- nvinfo : EIATTR_COOP_GROUP_MASK_REGIDS
	.align		4
.L_24:
        /*07b0*/ 	.byte	0x04, 0x29
        /*07b2*/ 	.short	(.L_26 - .L_25)


	//   ....[0]....
.L_25:
        /*07b4*/ 	.word	0xffffffff


	//   ....[1]....
        /*07b8*/ 	.word	0xffffffff


	//   ....[2]....
        /*07bc*/ 	.word	0xffffffff


	//   ....[3]....
        /*07c0*/ 	.word	0xffffffff


	//   ....[4]....
        /*07c4*/ 	.word	0xffffffff


	//   ....[5]....
        /*07c8*/ 	.word	0xffffffff


	//----- nvinfo : EIATTR_COOP_GROUP_INSTR_OFFSETS
	.align		4
.L_26:
        /*07cc*/ 	.byte	0x04, 0x28
        /*07ce*/ 	.short	(.L_28 - .L_27)


	//   ....[0]....
.L_27:
        /*07d0*/ 	.word	0x00000060


	//   ....[1]....
        /*07d4*/ 	.word	0x00000090


	//   ....[2]....
        /*07d8*/ 	.word	0x00000190


	//   ....[3]....
        /*07dc*/ 	.word	0x000004b0


	//   ....[4]....
        /*07e0*/ 	.word	0x000004f0


	//   ....[5]....
        /*07e4*/ 	.word	0x00000530


	//----- nvinfo : EIATTR_REG_RECONFIG
	.align		4
.L_28:
        /*07e8*/ 	.byte	0x01, 0x54
	.zero		2


	//----- nvinfo : EIATTR_MBARRIER_INSTR_OFFSETS
	.align		4
        /*07ec*/ 	.byte	0x04, 0x39
        /*07ee*/ 	.short	(.L_30 - .L_29)


	//   ....[0]....
.L_29:
        /*07f0*/ 	.word	0x00000330
        /*07f4*/ 	.word	0x000000ff
        /*07f8*/ 	.word	0x00000000
        /*07fc*/ 	.short	0x0100
        /*07fe*/ 	.byte	0x0a
	.zero		1


	//   ....[1]....
        /*0800*/ 	.word	0x00000340
        /*0804*/ 	.word	0x000000ff
        /*0808*/ 	.word	0x00000058
        /*080c*/ 	.short	0x0100
        /*080e*/ 	.byte	0x0a
	.zero		1


	//   ....[2]....
        /*0810*/ 	.word	0x00000350
        /*0814*/ 	.word	0x000000ff
        /*0818*/ 	.word	0x00000008
        /*081c*/ 	.short	0x0100
        /*081e*/ 	.byte	0x0a
	.zero		1


	//   ....[3]....
        /*0820*/ 	.word	0x00000360
        /*0824*/ 	.word	0x000000ff
        /*0828*/ 	.word	0x00000060
        /*082c*/ 	.short	0x0100
        /*082e*/ 	.byte	0x0a
	.zero		1


	//   ....[4]....
        /*0830*/ 	.word	0x00000370
        /*0834*/ 	.word	0x000000ff
        /*0838*/ 	.word	0x00000010
        /*083c*/ 	.short	0x0100
        /*083e*/ 	.byte	0x0a
	.zero		1


	//   ....[5]....
        /*0840*/ 	.word	0x00000380
        /*0844*/ 	.word	0x000000ff
        /*0848*/ 	.word	0x00000068
        /*084c*/ 	.short	0x0100
        /*084e*/ 	.byte	0x0a
	.zero		1


	//   ....[6]....
        /*0850*/ 	.word	0x00000390
        /*0854*/ 	.word	0x000000ff
        /*0858*/ 	.word	0x00000018
        /*085c*/ 	.short	0x0100
        /*085e*/ 	.byte	0x0a
	.zero		1


	//   ....[7]....
        /*0860*/ 	.word	0x000003a0
        /*0864*/ 	.word	0x000000ff
        /*0868*/ 	.word	0x00000070
        /*086c*/ 	.short	0x0100
        /*086e*/ 	.byte	0x0a
	.zero		1


	//   ....[8]....
        /*0870*/ 	.word	0x000003b0
        /*0874*/ 	.word	0x000000ff
        /*0878*/ 	.word	0x00000020
        /*087c*/ 	.short	0x0100
        /*087e*/ 	.byte	0x0a
	.zero		1


	//   ....[9]....
        /*0880*/ 	.word	0x000003c0
        /*0884*/ 	.word	0x000000ff
        /*0888*/ 	.word	0x00000078
        /*088c*/ 	.short	0x0100
        /*088e*/ 	.byte	0x0a
	.zero		1


	//   ....[10]....
        /*0890*/ 	.word	0x000003d0
        /*0894*/ 	.word	0x000000ff
        /*0898*/ 	.word	0x00000028
        /*089c*/ 	.short	0x0100
        /*089e*/ 	.byte	0x0a
	.zero		1


	//   ....[11]....
        /*08a0*/ 	.word	0x000003e0
        /*08a4*/ 	.word	0x000000ff
        /*08a8*/ 	.word	0x00000080
        /*08ac*/ 	.short	0x0100
        /*08ae*/ 	.byte	0x0a
	.zero		1


	//   ....[12]....
        /*08b0*/ 	.word	0x000003f0
        /*08b4*/ 	.word	0x000000ff
        /*08b8*/ 	.word	0x00000030
        /*08bc*/ 	.short	0x0100
        /*08be*/ 	.byte	0x0a
	.zero		1


	//   ....[13]....
        /*08c0*/ 	.word	0x00000400
        /*08c4*/ 	.word	0x000000ff
        /*08c8*/ 	.word	0x00000088
        /*08cc*/ 	.short	0x0100
        /*08ce*/ 	.byte	0x0a
	.zero		1


	//   ....[14]....
        /*08d0*/ 	.word	0x00000410
        /*08d4*/ 	.word	0x000000ff
        /*08d8*/ 	.word	0x00000038
        /*08dc*/ 	.short	0x0100
        /*08de*/ 	.byte	0x0a
	.zero		1


	//   ....[15]....
        /*08e0*/ 	.word	0x00000420
        /*08e4*/ 	.word	0x000000ff
        /*08e8*/ 	.word	0x00000090
        /*08ec*/ 	.short	0x0100
        /*08ee*/ 	.byte	0x0a
	.zero		1


	//   ....[16]....
        /*08f0*/ 	.word	0x00000430
        /*08f4*/ 	.word	0x000000ff
        /*08f8*/ 	.word	0x00000040
        /*08fc*/ 	.short	0x0100
        /*08fe*/ 	.byte	0x0a
	.zero		1


	//   ....[17]....
        /*0900*/ 	.word	0x00000440
        /*0904*/ 	.word	0x000000ff
        /*0908*/ 	.word	0x00000098
        /*090c*/ 	.short	0x0100
        /*090e*/ 	.byte	0x0a
	.zero		1


	//   ....[18]....
        /*0910*/ 	.word	0x00000450
        /*0914*/ 	.word	0x000000ff
        /*0918*/ 	.word	0x00000048
        /*091c*/ 	.short	0x0100
        /*091e*/ 	.byte	0x0a
	.zero		1


	//   ....[19]....
        /*0920*/ 	.word	0x00000460
        /*0924*/ 	.word	0x000000ff
        /*0928*/ 	.word	0x000000a0
        /*092c*/ 	.short	0x0100
        /*092e*/ 	.byte	0x0a
	.zero		1


	//   ....[20]....
        /*0930*/ 	.word	0x00000470
        /*0934*/ 	.word	0x000000ff
        /*0938*/ 	.word	0x00000050
        /*093c*/ 	.short	0x0100
        /*093e*/ 	.byte	0x0a
	.zero		1


	//   ....[21]....
        /*0940*/ 	.word	0x00000480
        /*0944*/ 	.word	0x000000ff
        /*0948*/ 	.word	0x000000a8
        /*094c*/ 	.short	0x0100
        /*094e*/ 	.byte	0x0a
	.zero		1


	//   ....[22]....
        /*0950*/ 	.word	0x00000720
        /*0954*/ 	.word	0x000000ff
        /*0958*/ 	.word	0x000000e0
        /*095c*/ 	.short	0x0100
        /*095e*/ 	.byte	0x0a
	.zero		1


	//   ....[23]....
        /*0960*/ 	.word	0x00000730
        /*0964*/ 	.word	0x000000ff
        /*0968*/ 	.word	0x000000e8
        /*096c*/ 	.short	0x0100
        /*096e*/ 	.byte	0x0a
	.zero		1


	//   ....[24]....
        /*0970*/ 	.word	0x00000770
        /*0974*/ 	.word	0x000000ff
        /*0978*/ 	.word	0x000000c0
        /*097c*/ 	.short	0x0100
        /*097e*/ 	.byte	0x0b
	.zero		1


	//   ....[25]....
        /*0980*/ 	.word	0x00000790
        /*0984*/ 	.word	0x000000ff
        /*0988*/ 	.word	0x000000c8
        /*098c*/ 	.short	0x0100
        /*098e*/ 	.byte	0x0b
	.zero		1


	//   ....[26]....
        /*0990*/ 	.word	0x000007a0
        /*0994*/ 	.word	0x000000ff
        /*0998*/ 	.word	0x000000d0
        /*099c*/ 	.short	0x0100
        /*099e*/ 	.byte	0x0b
	.zero		1


	//   ....[27]....
        /*09a0*/ 	.word	0x000007b0
        /*09a4*/ 	.word	0x000000ff
        /*09a8*/ 	.word	0x000000d8
        /*09ac*/ 	.short	0x0100
        /*09ae*/ 	.byte	0x0b
	.zero		1


	//   ....[28]....
        /*09b0*/ 	.word	0x000016c0
        /*09b4*/ 	.word	0x000000ff
        /*09b8*/ 	.word	0xfffffff8
        /*09bc*/ 	.short	0x010a
        /*09be*/ 	.byte	0x0e
	.zero		1


	//   ....[29]....
        /*09c0*/ 	.word	0x00001f90
        /*09c4*/ 	.word	0x000000ff
        /*09c8*/ 	.word	0x00000000
        /*09cc*/ 	.short	0x010a
        /*09ce*/ 	.byte	0x14
	.zero		1


	//   ....[30]....
        /*09d0*/ 	.word	0x00001ff0
        /*09d4*/ 	.word	0x000000ff
        /*09d8*/ 	.word	0x00000000
        /*09dc*/ 	.short	0x010a
        /*09de*/ 	.byte	0x14
	.zero		1


	//   ....[31]....
        /*09e0*/ 	.word	0x000036a0
        /*09e4*/ 	.word	0x000000ff
        /*09e8*/ 	.word	0x00000000
        /*09ec*/ 	.short	0x010a
        /*09ee*/ 	.byte	0x15
	.zero		1


	//   ....[32]....
        /*09f0*/ 	.word	0x000036e0
        /*09f4*/ 	.word	0x000000ff
        /*09f8*/ 	.word	0x00000000
        /*09fc*/ 	.short	0x010a
        /*09fe*/ 	.byte	0x15
	.zero		1


	//   ....[33]....
        /*0a00*/ 	.word	0x00004b50
        /*0a04*/ 	.word	0x000000ff
        /*0a08*/ 	.word	0x00000000
        /*0a0c*/ 	.short	0x0101
        /*0a0e*/ 	.byte	0x14
	.zero		1


	//   ....[34]....
        /*0a10*/ 	.word	0x00005770
        /*0a14*/ 	.word	0x000000e4
        /*0a18*/ 	.word	0x00000000
        /*0a1c*/ 	.short	0x0101
        /*0a1e*/ 	.byte	0x0b
	.zero		1


	//   ....[35]....
        /*0a20*/ 	.word	0x00005890
        /*0a24*/ 	.word	0x000000ff
        /*0a28*/ 	.word	0x00000000
        /*0a2c*/ 	.short	0x0101
        /*0a2e*/ 	.byte	0x04
	.zero		1


	//   ....[36]....
        /*0a30*/ 	.word	0x00005940
        /*0a34*/ 	.word	0x000000ff
        /*0a38*/ 	.word	0x00000008
        /*0a3c*/ 	.short	0x010a
        /*0a3e*/ 	.byte	0x0e
	.zero		1


	//   ....[37]....
        /*0a40*/ 	.word	0x0000e7f0
        /*0a44*/ 	.word	0x00000003
        /*0a48*/ 	.word	0x00000000
        /*0a4c*/ 	.short	0x0101
        /*0a4e*/ 	.byte	0x0b
	.zero		1


	//   ....[38]....
        /*0a50*/ 	.word	0x0000f1f0
        /*0a54*/ 	.word	0x0000000b
        /*0a58*/ 	.word	0x00000058
        /*0a5c*/ 	.short	0x010a
        /*0a5e*/ 	.byte	0x3f
	.zero		1


	//   ....[39]....
        /*0a60*/ 	.word	0x0000f5a0
        /*0a64*/ 	.word	0x00000004
        /*0a68*/ 	.word	0x000000e8
        /*0a6c*/ 	.short	0x0101
        /*0a6e*/ 	.byte	0x3f
	.zero		1


	//   ....[40]....
        /*0a70*/ 	.word	0x0000fd90
        /*0a74*/ 	.word	0x00000007
        /*0a78*/ 	.word	0x00000000
        /*0a7c*/ 	.short	0x010a
        /*0a7e*/ 	.byte	0x3f
	.zero		1


	//   ....[41]....
        /*0a80*/ 	.word	0x0000fe10
        /*0a84*/ 	.word	0x00000009
        /*0a88*/ 	.word	0x00000000
        /*0a8c*/ 	.short	0x010a
        /*0a8e*/ 	.byte	0x3f
	.zero		1


	//   ....[42]....
        /*0a90*/ 	.word	0x0000fea0
        /*0a94*/ 	.word	0x00000006
        /*0a98*/ 	.word	0x00000000
        /*0a9c*/ 	.short	0x010a
        /*0a9e*/ 	.byte	0x3f
	.zero		1


	//   ....[43]....
        /*0aa0*/ 	.word	0x0000ff30
        /*0aa4*/ 	.word	0x00000009
        /*0aa8*/ 	.word	0x00000000
        /*0aac*/ 	.short	0x010a
        /*0aae*/ 	.byte	0x3f
	.zero		1


	//   ....[44]....
        /*0ab0*/ 	.word	0x0000ffc0
        /*0ab4*/ 	.word	0x00000006
        /*0ab8*/ 	.word	0x00000000
        /*0abc*/ 	.short	0x010a
        /*0abe*/ 	.byte	0x3f
	.zero		1


	//   ....[45]....
        /*0ac0*/ 	.word	0x00010050
        /*0ac4*/ 	.word	0x00000009
        /*0ac8*/ 	.word	0x00000000
        /*0acc*/ 	.short	0x010a
        /*0ace*/ 	.byte	0x3f
	.zero		1


	//   ....[46]....
        /*0ad0*/ 	.word	0x000100e0
        /*0ad4*/ 	.word	0x00000006
        /*0ad8*/ 	.word	0x00000000
        /*0adc*/ 	.short	0x010a
        /*0ade*/ 	.byte	0x3f
	.zero		1


	//   ....[47]....
        /*0ae0*/ 	.word	0x00010170
        /*0ae4*/ 	.word	0x00000009
        /*0ae8*/ 	.word	0x00000000
        /*0aec*/ 	.short	0x010a
        /*0aee*/ 	.byte	0x3f
	.zero		1


	//   ....[48]....
        /*0af0*/ 	.word	0x00010200
        /*0af4*/ 	.word	0x00000006
        /*0af8*/ 	.word	0x00000000
        /*0afc*/ 	.short	0x010a
        /*0afe*/ 	.byte	0x3f
	.zero		1


	//   ....[49]....
        /*0b00*/ 	.word	0x00010290
        /*0b04*/ 	.word	0x00000009
        /*0b08*/ 	.word	0x00000000
        /*0b0c*/ 	.short	0x010a
        /*0b0e*/ 	.byte	0x3f
	.zero		1


	//   ....[50]....
        /*0b10*/ 	.word	0x00010320
        /*0b14*/ 	.word	0x00000003
        /*0b18*/ 	.word	0x00000000
        /*0b1c*/ 	.short	0x010a
        /*0b1e*/ 	.byte	0x3f
	.zero		1


	//   ....[51]....
        /*0b20*/ 	.word	0x00010390
        /*0b24*/ 	.word	0x00000003
        /*0b28*/ 	.word	0xfffffff8
        /*0b2c*/ 	.short	0x010a
        /*0b2e*/ 	.byte	0x3f
	.zero		1


	//   ....[52]....
        /*0b30*/ 	.word	0x000103f0
        /*0b34*/ 	.word	0x00000003
        /*0b38*/ 	.word	0x00000000
        /*0b3c*/ 	.short	0x010a
        /*0b3e*/ 	.byte	0x3f
	.zero		1


	//   ....[53]....
        /*0b40*/ 	.word	0x00010460
        /*0b44*/ 	.word	0x00000000
        /*0b48*/ 	.word	0x00000000
        /*0b4c*/ 	.short	0x010a
        /*0b4e*/ 	.byte	0x3f
	.zero		1


	//   ....[54]....
        /*0b50*/ 	.word	0x000104d0
        /*0b54*/ 	.word	0x00000019
        /*0b58*/ 	.word	0x00000008
        /*0b5c*/ 	.short	0x010a
        /*0b5e*/ 	.byte	0x3f
	.zero		1


	//   ....[55]....
        /*0b60*/ 	.word	0x000105a0
        /*0b64*/ 	.word	0x0000000b
        /*0b68*/ 	.word	0x00000058
        /*0b6c*/ 	.short	0x010a
        /*0b6e*/ 	.byte	0x3f
	.zero		1


	//   ....[56]....
        /*0b70*/ 	.word	0x00010680
        /*0b74*/ 	.word	0x00000007
        /*0b78*/ 	.word	0x00000000
        /*0b7c*/ 	.short	0x010a
        /*0b7e*/ 	.byte	0x3f
	.zero		1


	//   ....[57]....
        /*0b80*/ 	.word	0x000106d0
        /*0b84*/ 	.word	0x00000009
        /*0b88*/ 	.word	0x00000000
        /*0b8c*/ 	.short	0x010a
        /*0b8e*/ 	.byte	0x3f
	.zero		1


	//   ....[58]....
        /*0b90*/ 	.word	0x00010720
        /*0b94*/ 	.word	0x00000006
        /*0b98*/ 	.word	0x00000000
        /*0b9c*/ 	.short	0x010a
        /*0b9e*/ 	.byte	0x3f
	.zero		1


	//   ....[59]....
        /*0ba0*/ 	.word	0x00010770
        /*0ba4*/ 	.word	0x00000009
        /*0ba8*/ 	.word	0x00000000
        /*0bac*/ 	.short	0x010a
        /*0bae*/ 	.byte	0x3f
	.zero		1


	//   ....[60]....
        /*0bb0*/ 	.word	0x000107c0
        /*0bb4*/ 	.word	0x00000006
        /*0bb8*/ 	.word	0x00000000
        /*0bbc*/ 	.short	0x010a
        /*0bbe*/ 	.byte	0x3f
	.zero		1


	//   ....[61]....
        /*0bc0*/ 	.word	0x00010810
        /*0bc4*/ 	.word	0x00000009
        /*0bc8*/ 	.word	0x00000000
        /*0bcc*/ 	.short	0x010a
        /*0bce*/ 	.byte	0x3f
	.zero		1


	//   ....[62]....
        /*0bd0*/ 	.word	0x00010860
        /*0bd4*/ 	.word	0x00000006
        /*0bd8*/ 	.word	0x00000000
        /*0bdc*/ 	.short	0x010a
        /*0bde*/ 	.byte	0x3f
	.zero		1


	//   ....[63]....
        /*0be0*/ 	.word	0x000108b0
        /*0be4*/ 	.word	0x00000009
        /*0be8*/ 	.word	0x00000000
        /*0bec*/ 	.short	0x010a
        /*0bee*/ 	.byte	0x3f
	.zero		1


	//   ....[64]....
        /*0bf0*/ 	.word	0x00010900
        /*0bf4*/ 	.word	0x00000006
        /*0bf8*/ 	.word	0x00000000
        /*0bfc*/ 	.short	0x010a
        /*0bfe*/ 	.byte	0x3f
	.zero		1


	//   ....[65]....
        /*0c00*/ 	.word	0x00010950
        /*0c04*/ 	.word	0x00000009
        /*0c08*/ 	.word	0x00000000
        /*0c0c*/ 	.short	0x010a
        /*0c0e*/ 	.byte	0x3f
	.zero		1


	//----- nvinfo : EIATTR_NUM_MBARRIERS
	.align		4
.L_30:
        /*0c10*/ 	.byte	0x03, 0x38
        /*0c12*/ 	.short	0x001c


	//----- nvinfo : EIATTR_EXIT_INSTR_OFFSETS
	.align		4
        /*0c14*/ 	.byte	0x04, 0x1c
        /*0c16*/ 	.short	(.L_32 - .L_31)


	//   ....[0]....
.L_31:
        /*0c18*/ 	.word	0x000013c0


	//   ....[1]....
        /*0c1c*/ 	.word	0x00001420


	//   ....[2]....
        /*0c20*/ 	.word	0x0000ef00


	//   ....[3]....
        /*0c24*/ 	.word	0x0000ef30


	//   ....[4]....
        /*0c28*/ 	.word	0x00010370


	//----- nvinfo : EIATTR_MAX_THREADS
	.align		4
.L_32:
        /*0c2c*/ 	.byte	0x04, 0x05
        /*0c2e*/ 	.short	(.L_34 - .L_33)
.L_33:
        /*0c30*/ 	.word	0x00000180
        /*0c34*/ 	.word	0x00000001
        /*0c38*/ 	.word	0x00000001


	//----- nvinfo : EIATTR_CRS_STACK_SIZE
	.align		4
.L_34:
        /*0c3c*/ 	.byte	0x04, 0x1e
        /*0c3e*/ 	.short	(.L_36 - .L_35)
.L_35:
        /*0c40*/ 	.word	0x00000000


	//----- nvinfo : EIATTR_CBANK_PARAM_SIZE
	.align		4
.L_36:
        /*0c44*/ 	.byte	0x03, 0x19
        /*0c46*/ 	.short	0x0470


	//----- nvinfo : EIATTR_PARAM_CBANK
	.align		4
        /*0c48*/ 	.byte	0x04, 0x0a
        /*0c4a*/ 	.short	(.L_38 - .L_37)
	.align		4
.L_37:
        /*0c4c*/ 	.word	index@(.nv.constant0._ZN7cutlass13device_kernelINS_4gemm6kernel13GemmUniversalIN4cute5tupleIJiiiiEEENS1_10collective13CollectiveMmaINS1_37MainloopSm90TmaGmmaWarpSpecializedFP8ILi11ENS5_IJNS4_1CILi1EEESB_SB_EEENS1_32KernelTmaWarpSpecializedPingpongEEENS5_IJNSA_ILi64EEENSA_ILi240EEESF_EEENS_12float_e4m3_tENS5_IJlSB_lEEESI_SJ_NS4_8TiledMMAINS4_8MMA_AtomIJNS4_4SM904GMMA30MMA_64x16x32_F32E4M3E4M3_SS_TNILNSN_7ScaleInE1ELSP_1EEEEEENS4_6LayoutISC_NS5_IJNSA_ILi0EEEST_ST_EEEEENS5_IJNS4_10UnderscoreESW_SW_EEEEENS4_13SM90_TMA_LOADENS4_14ComposedLayoutINS4_7SwizzleILi2ELi4ELi3EEENS4_18smem_ptr_flag_bitsILi8EEENSS_INS5_IJNSA_ILi8EEESF_EEENS5_IJSF_SB_EEEEEEEvNS4_8identityESZ_S19_vS1A_EENS_8epilogue10collective6detail29Sm90TmaWarpSpecializedAdapterINS1D_15DefaultEpilogueISI_SJ_SJ_NS1C_6thread17LinearCombinationISI_Li1EffLNS1H_9ScaleType4KindE0ELNS_15FloatRoundStyleE2ESI_EENS1_15EpilogueDefaultEEEEEvvEEEEvNT_6ParamsE)
        /*0c50*/ 	.short	0x0210
        /*0c52*/ 	.short	0x0470


	//----- nvinfo : EIATTR_SW_WAR
	.align		4
.L_38:
        /*0c54*/ 	.byte	0x04, 0x36
        /*0c56*/ 	.short	(.L_40 - .L_39)
.L_39:
        /*0c58*/ 	.word	0x00000008
.L_40:


//--------------------- .nv.callgraph             --------------------------
	.section	.nv.callgraph,"",@"SHT_CUDA_CALLGRAPH"
	.align	4
	.sectionentsize	8
	.align		4
        /*0000*/ 	.word	0x00000000
	.align		4
        /*0004*/ 	.word	0xffffffff
	.align		4
        /*0008*/ 	.word	0x00000000
	.align		4
        /*000c*/ 	.word	0xfffffffe
	.align		4
        /*0010*/ 	.word	0x00000000
	.align		4
        /*0014*/ 	.word	0xfffffffd
	.align		4
        /*0018*/ 	.word	0x00000000
	.align		4
        /*001c*/ 	.word	0xfffffffc


//--------------------- .nv.constant4             --------------------------
	.section	.nv.constant4,"a",@progbits
	.align	8
	.align		8
.nv.constant4:
        /*0000*/ 	.dword	_ZN39_INTERNAL_eca0dc24_4_k_cu_9e10e643_32004cuda3std3__45__cpo5beginE
	.align		8
        /*0008*/ 	.dword	_ZN39_INTERNAL_eca0dc24_4_k_cu_9e10e643_32004cuda3std3__45__cpo3endE
	.align		8
        /*0010*/ 	.dword	_ZN39_INTERNAL_eca0dc24_4_k_cu_9e10e643_32004cuda3std3__45__cpo6cbeginE
	.align		8
        /*0018*/ 	.dword	_ZN39_INTERNAL_eca0dc24_4_k_cu_9e10e643_32004cuda3std3__45__cpo4cendE
	.align		8
        /*0020*/ 	.dword	_ZN39_INTERNAL_eca0dc24_4_k_cu_9e10e643_32004cuda3std3__441_GLOBAL__N__eca0dc24_4_k_cu_9e10e643_32006ignoreE
	.align		8
        /*0028*/ 	.dword	_ZN39_INTERNAL_eca0dc24_4_k_cu_9e10e643_32004cuda3std3__419piecewise_constructE
	.align		8
        /*0030*/ 	.dword	_ZN39_INTERNAL_eca0dc24_4_k_cu_9e10e643_32004cuda3std3__48in_placeE
	.align		8
        /*0038*/ 	.dword	_ZN39_INTERNAL_eca0dc24_4_k_cu_9e10e643_32004cuda3std6ranges3__45__cpo4swapE
	.align		8
        /*0040*/ 	.dword	_ZN39_INTERNAL_eca0dc24_4_k_cu_9e10e643_32004cuda3std6ranges3__45__cpo9iter_moveE
	.align		8
        /*0048*/ 	.dword	_ZN39_INTERNAL_eca0dc24_4_k_cu_9e10e643_32004cute7productE
	.align		8
        /*0050*/ 	.dword	_ZN39_INTERNAL_eca0dc24_4_k_cu_9e10e643_32004cute1_E


//--------------------- .text._ZN7cutlass13device_kernelINS_4gemm6kernel13GemmUniversalIN4cute5tupleIJiiiiEEENS1_10collective13CollectiveMmaINS1_37MainloopSm90TmaGmmaWarpSpecializedFP8ILi11ENS5_IJNS4_1CILi1EEESB_SB_EEENS1_32KernelTmaWarpSpecializedPingpongEEENS5_IJNSA_ILi64EEENSA_ILi240EEESF_EEENS_12float_e4m3_tENS5_IJlSB_lEEESI_SJ_NS4_8TiledMMAINS4_8MMA_AtomIJNS4_4SM904GMMA30MMA_64x16x32_F32E4M3E4M3_SS_TNILNSN_7ScaleInE1ELSP_1EEEEEENS4_6LayoutISC_NS5_IJNSA_ILi0EEEST_ST_EEEEENS5_IJNS4_10UnderscoreESW_SW_EEEEENS4_13SM90_TMA_LOADENS4_14ComposedLayoutINS4_7SwizzleILi2ELi4ELi3EEENS4_18smem_ptr_flag_bitsILi8EEENSS_INS5_IJNSA_ILi8EEESF_EEENS5_IJSF_SB_EEEEEEEvNS4_8identityESZ_S19_vS1A_EENS_8epilogue10collective6detail29Sm90TmaWarpSpecializedAdapterINS1D_15DefaultEpilogueISI_SJ_SJ_NS1C_6thread17LinearCombinationISI_Li1EffLNS1H_9ScaleType4KindE0ELNS_15FloatRoundStyleE2ESI_EENS1_15EpilogueDefaultEEEEEvvEEEEvNT_6ParamsE --------------------------
	.section	.text._ZN7cutlass13device_kernelINS_4gemm6kernel13GemmUniversalIN4cute5tupleIJiiiiEEENS1_10collective13CollectiveMmaINS1_37MainloopSm90TmaGmmaWarpSpecializedFP8ILi11ENS5_IJNS4_1CILi1EEESB_SB_EEENS1_32KernelTmaWarpSpecializedPingpongEEENS5_IJNSA_ILi64EEENSA_ILi240EEESF_EEENS_12float_e4m3_tENS5_IJlSB_lEEESI_SJ_NS4_8TiledMMAINS4_8MMA_AtomIJNS4_4SM904GMMA30MMA_64x16x32_F32E4M3E4M3_SS_TNILNSN_7ScaleInE1ELSP_1EEEEEENS4_6LayoutISC_NS5_IJNSA_ILi0EEEST_ST_EEEEENS5_IJNS4_10UnderscoreESW_SW_EEEEENS4_13SM90_TMA_LOADENS4_14ComposedLayoutINS4_7SwizzleILi2ELi4ELi3EEENS4_18smem_ptr_flag_bitsILi8EEENSS_INS5_IJNSA_ILi8EEESF_EEENS5_IJSF_SB_EEEEEEEvNS4_8identityESZ_S19_vS1A_EENS_8epilogue10collective6detail29Sm90TmaWarpSpecializedAdapterINS1D_15DefaultEpilogueISI_SJ_SJ_NS1C_6thread17LinearCombinationISI_Li1EffLNS1H_9ScaleType4KindE0ELNS_15FloatRoundStyleE2ESI_EENS1_15EpilogueDefaultEEEEEvvEEEEvNT_6ParamsE,"ax",@progbits
	.align	128
.text._ZN7cutlass13device_kernelINS_4gemm6kernel13GemmUniversalIN4cute5tupleIJiiiiEEENS1_10collective13CollectiveMmaINS1_37MainloopSm90TmaGmmaWarpSpecializedFP8ILi11ENS5_IJNS4_1CILi1EEESB_SB_EEENS1_32KernelTmaWarpSpecializedPingpongEEENS5_IJNSA_ILi64EEENSA_ILi240EEESF_EEENS_12float_e4m3_tENS5_IJlSB_lEEESI_SJ_NS4_8TiledMMAINS4_8MMA_AtomIJNS4_4SM904GMMA30MMA_64x16x32_F32E4M3E4M3_SS_TNILNSN_7ScaleInE1ELSP_1EEEEEENS4_6LayoutISC_NS5_IJNSA_ILi0EEEST_ST_EEEEENS5_IJNS4_10UnderscoreESW_SW_EEEEENS4_13SM90_TMA_LOADENS4_14ComposedLayoutINS4_7SwizzleILi2ELi4ELi3EEENS4_18smem_ptr_flag_bitsILi8EEENSS_INS5_IJNSA_ILi8EEESF_EEENS5_IJSF_SB_EEEEEEEvNS4_8identityESZ_S19_vS1A_EENS_8epilogue10collective6detail29Sm90TmaWarpSpecializedAdapterINS1D_15DefaultEpilogueISI_SJ_SJ_NS1C_6thread17LinearCombinationISI_Li1EffLNS1H_9ScaleType4KindE0ELNS_15FloatRoundStyleE2ESI_EENS1_15EpilogueDefaultEEEEEvvEEEEvNT_6ParamsE:
        .type           _ZN7cutlass13device_kernelINS_4gemm6kernel13GemmUniversalIN4cute5tupleIJiiiiEEENS1_10collective13CollectiveMmaINS1_37MainloopSm90TmaGmmaWarpSpecializedFP8ILi11ENS5_IJNS4_1CILi1EEESB_SB_EEENS1_32KernelTmaWarpSpecializedPingpongEEENS5_IJNSA_ILi64EEENSA_ILi240EEESF_EEENS_12float_e4m3_tENS5_IJlSB_lEEESI_SJ_NS4_8TiledMMAINS4_8MMA_AtomIJNS4_4SM904GMMA30MMA_64x16x32_F32E4M3E4M3_SS_TNILNSN_7ScaleInE1ELSP_1EEEEEENS4_6LayoutISC_NS5_IJNSA_ILi0EEEST_ST_EEEEENS5_IJNS4_10UnderscoreESW_SW_EEEEENS4_13SM90_TMA_LOADENS4_14ComposedLayoutINS4_7SwizzleILi2ELi4ELi3EEENS4_18smem_ptr_flag_bitsILi8EEENSS_INS5_IJNSA_ILi8EEESF_EEENS5_IJSF_SB_EEEEEEEvNS4_8identityESZ_S19_vS1A_EENS_8epilogue10collective6detail29Sm90TmaWarpSpecializedAdapterINS1D_15DefaultEpilogueISI_SJ_SJ_NS1C_6thread17LinearCombinationISI_Li1EffLNS1H_9ScaleType4KindE0ELNS_15FloatRoundStyleE2ESI_EENS1_15EpilogueDefaultEEEEEvvEEEEvNT_6ParamsE,@function
        .size           _ZN7cutlass13device_kernelINS_4gemm6kernel13GemmUniversalIN4cute5tupleIJiiiiEEENS1_10collective13CollectiveMmaINS1_37MainloopSm90TmaGmmaWarpSpecializedFP8ILi11ENS5_IJNS4_1CILi1EEESB_SB_EEENS1_32KernelTmaWarpSpecializedPingpongEEENS5_IJNSA_ILi64EEENSA_ILi240EEESF_EEENS_12float_e4m3_tENS5_IJlSB_lEEESI_SJ_NS4_8TiledMMAINS4_8MMA_AtomIJNS4_4SM904GMMA30MMA_64x16x32_F32E4M3E4M3_SS_TNILNSN_7ScaleInE1ELSP_1EEEEEENS4_6LayoutISC_NS5_IJNSA_ILi0EEEST_ST_EEEEENS5_IJNS4_10UnderscoreESW_SW_EEEEENS4_13SM90_TMA_LOADENS4_14ComposedLayoutINS4_7SwizzleILi2ELi4ELi3EEENS4_18smem_ptr_flag_bitsILi8EEENSS_INS5_IJNSA_ILi8EEESF_EEENS5_IJSF_SB_EEEEEEEvNS4_8identityESZ_S19_vS1A_EENS_8epilogue10collective6detail29Sm90TmaWarpSpecializedAdapterINS1D_15DefaultEpilogueISI_SJ_SJ_NS1C_6thread17LinearCombinationISI_Li1EffLNS1H_9ScaleType4KindE0ELNS_15FloatRoundStyleE2ESI_EENS1_15EpilogueDefaultEEEEEvvEEEEvNT_6ParamsE,(.L_x_331 - _ZN7cutlass13device_kernelINS_4gemm6kernel13GemmUniversalIN4cute5tupleIJiiiiEEENS1_10collective13CollectiveMmaINS1_37MainloopSm90TmaGmmaWarpSpecializedFP8ILi11ENS5_IJNS4_1CILi1EEESB_SB_EEENS1_32KernelTmaWarpSpecializedPingpongEEENS5_IJNSA_ILi64EEENSA_ILi240EEESF_EEENS_12float_e4m3_tENS5_IJlSB_lEEESI_SJ_NS4_8TiledMMAINS4_8MMA_AtomIJNS4_4SM904GMMA30MMA_64x16x32_F32E4M3E4M3_SS_TNILNSN_7ScaleInE1ELSP_1EEEEEENS4_6LayoutISC_NS5_IJNSA_ILi0EEEST_ST_EEEEENS5_IJNS4_10UnderscoreESW_SW_EEEEENS4_13SM90_TMA_LOADENS4_14ComposedLayoutINS4_7SwizzleILi2ELi4ELi3EEENS4_18smem_ptr_flag_bitsILi8EEENSS_INS5_IJNSA_ILi8EEESF_EEENS5_IJSF_SB_EEEEEEEvNS4_8identityESZ_S19_vS1A_EENS_8epilogue10collective6detail29Sm90TmaWarpSpecializedAdapterINS1D_15DefaultEpilogueISI_SJ_SJ_NS1C_6thread17LinearCombinationISI_Li1EffLNS1H_9ScaleType4KindE0ELNS_15FloatRoundStyleE2ESI_EENS1_15EpilogueDefaultEEEEEvvEEEEvNT_6ParamsE)
        .other          _ZN7cutlass13device_kernelINS_4gemm6kernel13GemmUniversalIN4cute5tupleIJiiiiEEENS1_10collective13CollectiveMmaINS1_37MainloopSm90TmaGmmaWarpSpecializedFP8ILi11ENS5_IJNS4_1CILi1EEESB_SB_EEENS1_32KernelTmaWarpSpecializedPingpongEEENS5_IJNSA_ILi64EEENSA_ILi240EEESF_EEENS_12float_e4m3_tENS5_IJlSB_lEEESI_SJ_NS4_8TiledMMAINS4_8MMA_AtomIJNS4_4SM904GMMA30MMA_64x16x32_F32E4M3E4M3_SS_TNILNSN_7ScaleInE1ELSP_1EEEEEENS4_6LayoutISC_NS5_IJNSA_ILi0EEEST_ST_EEEEENS5_IJNS4_10UnderscoreESW_SW_EEEEENS4_13SM90_TMA_LOADENS4_14ComposedLayoutINS4_7SwizzleILi2ELi4ELi3EEENS4_18smem_ptr_flag_bitsILi8EEENSS_INS5_IJNSA_ILi8EEESF_EEENS5_IJSF_SB_EEEEEEEvNS4_8identityESZ_S19_vS1A_EENS_8epilogue10collective6detail29Sm90TmaWarpSpecializedAdapterINS1D_15DefaultEpilogueISI_SJ_SJ_NS1C_6thread17LinearCombinationISI_Li1EffLNS1H_9ScaleType4KindE0ELNS_15FloatRoundStyleE2ESI_EENS1_15EpilogueDefaultEEEEEvvEEEEvNT_6ParamsE,@"STO_CUDA_ENTRY STV_DEFAULT"
_ZN7cutlass13device_kernelINS_4gemm6kernel13GemmUniversalIN4cute5tupleIJiiiiEEENS1_10collective13CollectiveMmaINS1_37MainloopSm90TmaGmmaWarpSpecializedFP8ILi11ENS5_IJNS4_1CILi1EEESB_SB_EEENS1_32KernelTmaWarpSpecializedPingpongEEENS5_IJNSA_ILi64EEENSA_ILi240EEESF_EEENS_12float_e4m3_tENS5_IJlSB_lEEESI_SJ_NS4_8TiledMMAINS4_8MMA_AtomIJNS4_4SM904GMMA30MMA_64x16x32_F32E4M3E4M3_SS_TNILNSN_7ScaleInE1ELSP_1EEEEEENS4_6LayoutISC_NS5_IJNSA_ILi0EEEST_ST_EEEEENS5_IJNS4_10UnderscoreESW_SW_EEEEENS4_13SM90_TMA_LOADENS4_14ComposedLayoutINS4_7SwizzleILi2ELi4ELi3EEENS4_18smem_ptr_flag_bitsILi8EEENSS_INS5_IJNSA_ILi8EEESF_EEENS5_IJSF_SB_EEEEEEEvNS4_8identityESZ_S19_vS1A_EENS_8epilogue10collective6detail29Sm90TmaWarpSpecializedAdapterINS1D_15DefaultEpilogueISI_SJ_SJ_NS1C_6thread17LinearCombinationISI_Li1EffLNS1H_9ScaleType4KindE0ELNS_15FloatRoundStyleE2ESI_EENS1_15EpilogueDefaultEEEEEvvEEEEvNT_6ParamsE:
[----:B------:R-:W0:Y:S02]  /*0000*/  LDC R1, c[0x0][0x28] ;  /* 0x00000a00ff017b82 */ /* 0x000e240000000800 */
[----:B0-----:R-:W-:Y:S01]  /*0010*/  VIADD R1, R1, 0xffffff70 ;  /* 0xffffff7001017836 */ /* 0x001fe20000000000 */
[----:B------:R-:W0:Y:S01]  /*0020*/  S2R R3, SR_TID.X ;  /* 0x0000000000037919 */ /* 0x000e220000002100 */
[----:B------:R-:W-:Y:S01]  /*0030*/  ELECT P0, URZ, PT ;  /* 0x00000000003f782f */ /* 0x000fe20003800000 */
[----:B------:R-:W-:Y:S01]  /*0040*/  BSSY B0, `(.L_x_0) ;  /* 0x0000014000007945 */ /* 0x000fe20003800000 */
[----:B0-----:R-:W-:-:S05]  /*0050*/  SHF.R.U32.HI R0, RZ, 0x5, R3 ;  /* 0x00000005ff007819 */ /* 0x001fca0000011603 */
[----:B------:R-:W0:Y:S02]  /*0060*/  SHFL.IDX PT, R2, R0, RZ, 0x1f ;  /* 0x00001fff00027589 */ /* 0x000e2400000e0000 */
[----:B0-----:R-:W-:Y:S02]  /*0070*/  R2UR UR4, R2 ;  /* 0x00000000020472ca */ /* 0x001fe400000e0000 */
[----:B------:R-:W-:-:S05]  /*0080*/  SHF.R.U32.HI R2, RZ, 0x7, R3 ;  /* 0x00000007ff027819 */ /* 0x000fca0000011603 */
[----:B------:R0:W1:Y:S06]  /*0090*/  SHFL.IDX PT, R4, R2, RZ, 0x1f ;  /* 0x00001fff02047589 */ /* 0x00006c00000e0000 */
[----:B------:R-:W-:Y:S02]  /*00a0*/  USHF.R.S32.HI UR5, URZ, 0x1f, UR4 ;  /* 0x0000001f3f057899 */ /* 0x000fe40008011404 */
[----:B------:R-:W-:Y:S02]  /*00b0*/  ISETP.NE.OR P0, PT, RZ, UR4, !P0 ;  /* 0x00000004ff007c0c */ /* 0x000fe4000c705670 */
[----:B------:R-:W-:-:S04]  /*00c0*/  ULEA.HI UR5, UR5, UR4, URZ, 0x2 ;  /* 0x0000000405057291 */ /* 0x000fc8000f8f103f */
[----:B------:R-:W-:-:S04]  /*00d0*/  ULOP3.LUT UR5, UR5, 0xfffffffc, URZ, 0xc0, !UPT ;  /* 0xfffffffc05057892 */ /* 0x000fc8000f8ec03f */
[----:B------:R-:W-:-:S03]  /*00e0*/  UIADD3 UR4, UR4, -UR5, URZ ;  /* 0x8000000504047290 */ /* 0x000fc6000fffe03f */
[----:B0-----:R-:W-:Y:S09]  /*00f0*/  @P0 BRA `(.L_x_1) ;  /* 0x0000000000200947 */ /* 0x001ff20003800000 */
[----:B------:R-:W-:Y:S02]  /*0100*/  ULDC.64 UR6, c[0x0][0x198] ;  /* 0x0000660000067ab9 */ /* 0x000fe40000000a00 */
[----:B------:R-:W-:Y:S02]  /*0110*/  UIADD3 UR8, UP0, UR6, 0xf0, URZ ;  /* 0x000000f006087890 */ /* 0x000fe4000ff1e03f */
[----:B------:R-:W-:Y:S02]  /*0120*/  UIADD3 UR6, UP1, UR6, 0x1f0, URZ ;  /* 0x000001f006067890 */ /* 0x000fe4000ff3e03f */
[----:B------:R-:W-:Y:S02]  /*0130*/  UIADD3.X UR9, URZ, UR7, URZ, UP0, !UPT ;  /* 0x000000073f097290 */ /* 0x000fe400087fe43f */
[----:B------:R-:W-:-:S07]  /*0140*/  UIADD3.X UR7, URZ, UR7, URZ, UP1, !UPT ;  /* 0x000000073f077290 */ /* 0x000fce0008ffe43f */
[----:B------:R0:W-:Y:S02]  /*0150*/  UTMACCTL.PF [UR8] ;  /* 0x00000000080079b9 */ /* 0x0001e40008040000 */
[----:B------:R0:W-:Y:S02]  /*0160*/  UTMACCTL.PF [UR6] ;  /* 0x00000000060079b9 */ /* 0x0001e40008040000 */
[----:B0-----:R-:W-:Y:S01]  /*0170*/  NOP ;  /* 0x0000000000007918 */ /* 0x001fe20000000000 */
.L_x_1:
[----:B------:R-:W-:Y:S05]  /*0180*/  BSYNC B0 ;  /* 0x0000000000007941 */ /* 0x000fea0003800000 */
.L_x_0:
[----:B------:R-:W0:Y:S01]  /*0190*/  SHFL.IDX PT, R5, R0, RZ, 0x1f ;  /* 0x00001fff00057589 */ /* 0x000e2200000e0000 */
[----:B-1----:R-:W-:Y:S01]  /*01a0*/  R2UR UR16, R4 ;  /* 0x00000000041072ca */ /* 0x002fe200000e0000 */
[----:B------:R-:W-:-:S04]  /*01b0*/  UISETP.NE.AND UP0, UPT, UR4, 0x3, UPT ;  /* 0x000000030400788c */ /* 0x000fc8000bf05270 */
[----:B------:R-:W-:-:S08]  /*01c0*/  UISETP.EQ.OR UP0, UPT, UR4, URZ, !UP0 ;  /* 0x0000003f0400728c */ /* 0x000fd0000c702670 */
[----:B------:R-:W-:Y:S02]  /*01d0*/  UIADD3 UR15, UR16, -0x1, URZ ;  /* 0xffffffff100f7890 */ /* 0x000fe4000fffe03f */
[----:B------:R-:W-:Y:S02]  /*01e0*/  UISETP.EQ.AND UP0, UPT, UR16, URZ, UP0 ;  /* 0x0000003f1000728c */ /* 0x000fe40008702270 */
[----:B------:R-:W-:Y:S02]  /*01f0*/  UISETP.GE.U32.AND UP1, UPT, UR15, 0x2, UPT ;  /* 0x000000020f00788c */ /* 0x000fe4000bf26070 */
[----:B------:R-:W-:Y:S01]  /*0200*/  USEL UR5, URZ, 0x1, !UP0 ;  /* 0x000000013f057887 */ /* 0x000fe2000c000000 */
[----:B0-----:R-:W-:-:S03]  /*0210*/  ISETP.NE.AND P0, PT, R5, RZ, PT ;  /* 0x000000ff0500720c */ /* 0x001fc60003f05270 */
[----:B------:R-:W-:-:S10]  /*0220*/  USEL UR5, UR5, 0x2, UP1 ;  /* 0x0000000205057887 */ /* 0x000fd40008800000 */
[----:B------:R-:W-:Y:S05]  /*0230*/  @P0 BRA `(.L_x_2) ;  /* 0x00000000009c0947 */ /* 0x000fea0003800000 */
[----:B------:R-:W-:Y:S01]  /*0240*/  ELECT P0, URZ, PT ;  /* 0x00000000003f782f */ /* 0x000fe20003800000 */
[----:B------:R-:W-:-:S12]  /*0250*/  BSSY B0, `(.L_x_2) ;  /* 0x0000025000007945 */ /* 0x000fd80003800000 */
[----:B------:R-:W-:Y:S05]  /*0260*/  @!P0 BRA `(.L_x_3) ;  /* 0x00000000008c8947 */ /* 0x000fea0003800000 */
[----:B------:R-:W0:Y:S01]  /*0270*/  S2UR UR10, SR_CgaCtaId ;  /* 0x00000000000a79c3 */ /* 0x000e220000008800 */
[----:B------:R-:W-:Y:S01]  /*0280*/  UMOV UR6, 0x400 ;  /* 0x0000040000067882 */ /* 0x000fe20000000000 */
[----:B------:R-:W-:Y:S01]  /*0290*/  UMOV UR7, 0x1 ;  /* 0x0000000100077882 */ /* 0x000fe20000000000 */
[----:B------:R-:W-:Y:S02]  /*02a0*/  UMOV UR8, 0x80 ;  /* 0x0000008000087882 */ /* 0x000fe40000000000 */
[----:B------:R-:W-:-:S04]  /*02b0*/  UIADD3 UR8, -UR8, 0x100000, URZ ;  /* 0x0010000008087890 */ /* 0x000fc8000fffe13f */
[----:B------:R-:W-:Y:S02]  /*02c0*/  USHF.L.U32 UR9, UR8, 0xb, URZ ;  /* 0x0000000b08097899 */ /* 0x000fe4000800063f */
[----:B------:R-:W-:Y:S02]  /*02d0*/  USHF.L.U32 UR8, UR8, 0x1, URZ ;  /* 0x0000000108087899 */ /* 0x000fe4000800063f */
[----:B0-----:R-:W-:Y:S02]  /*02e0*/  ULEA UR10, UR10, UR6, 0x18 ;  /* 0x000000060a0a7291 */ /* 0x001fe4000f8ec03f */
[----:B------:R-:W-:-:S04]  /*02f0*/  UIADD3 UR6, -UR7, 0x100000, URZ ;  /* 0x0010000007067890 */ /* 0x000fc8000fffe13f */
[----:B------:R-:W-:Y:S02]  /*0300*/  USHF.L.U32 UR7, UR6, 0xb, URZ ;  /* 0x0000000b06077899 */ /* 0x000fe4000800063f */
[----:B------:R-:W-:Y:S01]  /*0310*/  USHF.L.U32 UR6, UR6, 0x1, URZ ;  /* 0x0000000106067899 */ /* 0x000fe2000800063f */
[----:B------:R-:W0:Y:S11]  /*0320*/  FENCE.VIEW.ASYNC.S ;  /* 0x00000000000073c6 */ /* 0x000e360000000000 */
[----:B0-----:R0:W1:Y:S01]  /*0330*/  SYNCS.EXCH.64 URZ, [UR10], UR6 ;  /* 0x000000060a3f75b2 */ /* 0x0010620008000100 */
[----:B------:R0:W2:Y:S01]  /*0340*/  SYNCS.EXCH.64 URZ, [UR10+0x58], UR8 ;  /* 0x000058080a3f75b2 */ /* 0x0000a20008000100 */
[----:B------:R0:W3:Y:S01]  /*0350*/  SYNCS.EXCH.64 URZ, [UR10+0x8], UR6 ;  /* 0x000008060a3f75b2 */ /* 0x0000e20008000100 */
[----:B------:R0:W4:Y:S01]  /*0360*/  SYNCS.EXCH.64 URZ, [UR10+0x60], UR8 ;  /* 0x000060080a3f75b2 */ /* 0x0001220008000100 */
[----:B------:R0:W0:Y:S01]  /*0370*/  SYNCS.EXCH.64 URZ, [UR10+0x10], UR6 ;  /* 0x000010060a3f75b2 */ /* 0x0000220008000100 */
        /* <DEDUP_REMOVED lines=17> */
[----:B------:R-:W-:Y:S01]  /*0490*/  NOP ;  /* 0x0000000000007918 */ /* 0x000fe20000000000 */
.L_x_3:
[----:B0-----:R-:W-:Y:S05]  /*04a0*/  BSYNC B0 ;  /* 0x0000000000007941 */ /* 0x001fea0003800000 */
.L_x_2:
[----:B------:R-:W0:Y:S01]  /*04b0*/  SHFL.IDX PT, R5, R0, RZ, 0x1f ;  /* 0x00001fff00057589 */ /* 0x000e2200000e0000 */
[----:B------:R-:W-:Y:S01]  /*04c0*/  ELECT P0, URZ, PT ;  /* 0x00000000003f782f */ /* 0x000fe20003800000 */
[----:B------:R-:W-:Y:S01]  /*04d0*/  NOP ;  /* 0x0000000000007918 */ /* 0x000fe20000000000 */
[----:B------:R-:W-:Y:S01]  /*04e0*/  ELECT P1, URZ, PT ;  /* 0x00000000003f782f */ /* 0x000fe20003820000 */
[----:B------:R5:W1:Y:S01]  /*04f0*/  SHFL.IDX PT, R4, R0, RZ, 0x1f ;  /* 0x00001fff00047589 */ /* 0x000a6200000e0000 */
[----:B------:R-:W-:Y:S01]  /*0500*/  UMOV UR6, 0x20 ;  /* 0x0000002000067882 */ /* 0x000fe20000000000 */
[----:B------:R-:W-:Y:S01]  /*0510*/  UMOV UR13, 0x80 ;  /* 0x00000080000d7882 */ /* 0x000fe20000000000 */
[----:B------:R-:W-:Y:S01]  /*0520*/  NOP ;  /* 0x0000000000007918 */ /* 0x000fe20000000000 */
[----:B------:R-:W2:Y:S01]  /*0530*/  SHFL.IDX PT, R2, R2, RZ, 0x1f ;  /* 0x00001fff02027589 */ /* 0x000ea200000e0000 */
[----:B------:R-:W-:Y:S01]  /*0540*/  ULDC.64 UR32, c[0x0][0x208] ;  /* 0x0000820000207ab9 */ /* 0x000fe20000000a00 */
[----:B-----5:R-:W-:-:S04]  /*0550*/  SHF.R.S32.HI R0, RZ, 0x1f, R3 ;  /* 0x0000001fff007819 */ /* 0x020fc80000011403 */
[----:B------:R-:W-:-:S04]  /*0560*/  LEA.HI R0, R0, R3, RZ, 0x7 ;  /* 0x0000000300007211 */ /* 0x000fc800078f38ff */
[----:B------:R-:W-:Y:S02]  /*0570*/  LOP3.LUT R0, R0, 0xffffff80, RZ, 0xc0, !PT ;  /* 0xffffff8000007812 */ /* 0x000fe400078ec0ff */
[----:B0-----:R-:W-:Y:S02]  /*0580*/  ISETP.NE.OR P0, PT, R5, RZ, !P0 ;  /* 0x000000ff0500720c */ /* 0x001fe40004705670 */
[----:B-1----:R-:W-:Y:S02]  /*0590*/  ISETP.NE.OR P1, PT, R4, RZ, !P1 ;  /* 0x000000ff0400720c */ /* 0x002fe40004f25670 */
[----:B--2---:R-:W-:Y:S01]  /*05a0*/  R2UR UR14, R2 ;  /* 0x00000000020e72ca */ /* 0x004fe200000e0000 */
[----:B------:R-:W-:-:S08]  /*05b0*/  IMAD.IADD R2, R3, 0x1, -R0 ;  /* 0x0000000103027824 */ /* 0x000fd000078e0a00 */
[----:B------:R-:W-:Y:S02]  /*05c0*/  VOTEU.ALL UP0, P0 ;  /* 0x00000000003f7886 */ /* 0x000fe40000000000 */
[----:B------:R-:W-:-:S03]  /*05d0*/  VOTEU.ALL UP1, P1 ;  /* 0x00000000003f7886 */ /* 0x000fc60000820000 */
[----:B------:R-:W0:Y:S01]  /*05e0*/  @!UP0 S2UR UR9, SR_CgaCtaId ;  /* 0x00000000000989c3 */ /* 0x000e220000008800 */
[----:B------:R-:W-:Y:S01]  /*05f0*/  @!UP0 UMOV UR8, 0x400 ;  /* 0x0000040000088882 */ /* 0x000fe20000000000 */
[----:B------:R-:W-:-:S04]  /*0600*/  @!UP0 UIADD3 UR6, -UR6, 0x100000, URZ ;  /* 0x0010000006068890 */ /* 0x000fc8000fffe13f */
[----:B------:R-:W-:Y:S02]  /*0610*/  @!UP0 USHF.L.U32 UR7, UR6, 0xb, URZ ;  /* 0x0000000b06078899 */ /* 0x000fe4000800063f */
[----:B------:R-:W-:Y:S01]  /*0620*/  @!UP0 USHF.L.U32 UR6, UR6, 0x1, URZ ;  /* 0x0000000106068899 */ /* 0x000fe2000800063f */
[----:B------:R-:W-:Y:S01]  /*0630*/  @!UP1 UMOV UR11, 0x400 ;  /* 0x00000400000b9882 */ /* 0x000fe20000000000 */
[----:B------:R-:W-:Y:S01]  /*0640*/  VOTEU.ALL UP2, P1 ;  /* 0x00000000003f7886 */ /* 0x000fe20000840000 */
[----:B------:R-:W-:Y:S01]  /*0650*/  VOTEU.ALL UP3, P1 ;  /* 0x00000000003f7886 */ /* 0x000fe20000860000 */
[----:B------:R-:W-:Y:S01]  /*0660*/  VOTEU.ALL UP4, P1 ;  /* 0x00000000003f7886 */ /* 0x000fe20000880000 */
[----:B------:R-:W1:Y:S01]  /*0670*/  @!UP1 S2UR UR12, SR_CgaCtaId ;  /* 0x00000000000c99c3 */ /* 0x000e620000008800 */
[----:B------:R-:W-:Y:S01]  /*0680*/  VOTEU.ALL UP5, P1 ;  /* 0x00000000003f7886 */ /* 0x000fe200008a0000 */
[----:B------:R-:W-:Y:S01]  /*0690*/  ISETP.NE.AND P1, PT, RZ, UR16, PT ;  /* 0x00000010ff007c0c */ /* 0x000fe2000bf25270 */
[----:B0-----:R-:W-:-:S02]  /*06a0*/  @!UP0 ULEA UR10, UR9, UR8, 0x18 ;  /* 0x00000008090a8291 */ /* 0x001fc4000f8ec03f */
[----:B------:R-:W-:-:S04]  /*06b0*/  @!UP1 UIADD3 UR8, -UR13, 0x100000, URZ ;  /* 0x001000000d089890 */ /* 0x000fc8000fffe13f */
[----:B------:R-:W-:Y:S02]  /*06c0*/  @!UP1 USHF.L.U32 UR9, UR8, 0xb, URZ ;  /* 0x0000000b08099899 */ /* 0x000fe4000800063f */
[----:B------:R-:W-:Y:S01]  /*06d0*/  @!UP1 USHF.L.U32 UR8, UR8, 0x1, URZ ;  /* 0x0000000108089899 */ /* 0x000fe2000800063f */
[----:B------:R-:W-:Y:S01]  /*06e0*/  VOTEU.ALL UP0, P0 ;  /* 0x00000000003f7886 */ /* 0x000fe20000000000 */
[----:B-1----:R-:W-:Y:S01]  /*06f0*/  @!UP1 ULEA UR11, UR12, UR11, 0x18 ;  /* 0x0000000b0c0b9291 */ /* 0x002fe2000f8ec03f */
[----:B------:R-:W-:Y:S01]  /*0700*/  VOTEU.ALL UP1, P0 ;  /* 0x00000000003f7886 */ /* 0x000fe20000020000 */
[----:B------:R-:W0:Y:S02]  /*0710*/  FENCE.VIEW.ASYNC.S ;  /* 0x00000000000073c6 */ /* 0x000e240000000000 */
[----:B0-----:R-:W3:Y:S02]  /*0720*/  @!UP0 SYNCS.EXCH.64 URZ, [UR10+0xe0], UR6 ;  /* 0x0000e0060a3f85b2 */ /* 0x001ee40008000100 */
[----:B------:R0:W3:Y:S01]  /*0730*/  @!UP1 SYNCS.EXCH.64 URZ, [UR10+0xe8], UR6 ;  /* 0x0000e8060a3f95b2 */ /* 0x0000e20008000100 */
[----:B------:R-:W-:Y:S01]  /*0740*/  NOP ;  /* 0x0000000000007918 */ /* 0x000fe20000000000 */
[----:B0-----:R-:W-:-:S02]  /*0750*/  ULDC.64 UR6, c[0x0][0x598] ;  /* 0x0001660000067ab9 */ /* 0x001fc40000000a00 */
[----:B------:R-:W-:Y:S02]  /*0760*/  ISETP.NE.U32.AND P0, PT, RZ, UR6, PT ;  /* 0x00000006ff007c0c */ /* 0x000fe4000bf05070 */
[----:B------:R0:W3:Y:S02]  /*0770*/  @!UP2 SYNCS.EXCH.64 URZ, [UR11+0xc0], UR8 ;  /* 0x0000c0080b3fa5b2 */ /* 0x0000e40008000100 */
[----:B------:R-:W-:Y:S01]  /*0780*/  ISETP.NE.AND.EX P0, PT, RZ, UR7, PT, P0 ;  /* 0x00000007ff007c0c */ /* 0x000fe2000bf05300 */
[----:B------:R0:W3:Y:S01]  /*0790*/  @!UP3 SYNCS.EXCH.64 URZ, [UR11+0xc8], UR8 ;  /* 0x0000c8080b3fb5b2 */ /* 0x0000e20008000100 */
[----:B------:R0:W3:Y:S01]  /*07a0*/  @!UP4 SYNCS.EXCH.64 URZ, [UR11+0xd0], UR8 ;  /* 0x0000d0080b3fc5b2 */ /* 0x0000e20008000100 */
[----:B------:R0:W3:Y:S01]  /*07b0*/  @!UP5 SYNCS.EXCH.64 URZ, [UR11+0xd8], UR8 ;  /* 0x0000d8080b3fd5b2 */ /* 0x0000e20008000100 */
[----:B------:R-:W-:Y:S01]  /*07c0*/  NOP ;  /* 0x0000000000007918 */ /* 0x000fe20000000000 */
[----:B---34-:R-:W-:Y:S08]  /*07d0*/  BAR.SYNC.DEFER_BLOCKING 0x0 ;  /* 0x0000000000007b1d */ /* 0x018ff00000010000 */
[----:B0-----:R-:W-:Y:S05]  /*07e0*/  @!P0 BRA `(.L_x_4) ;  /* 0x0000000000208947 */ /* 0x001fea0003800000 */
[----:B------:R-:W0:Y:S02]  /*07f0*/  LDC.64 R4, c[0x0][0x598] ;  /* 0x00016600ff047b82 */ /* 0x000e240000000a00 */
[----:B0-----:R-:W2:Y:S02]  /*0800*/  LDG.E.64 R4, desc[UR32][R4.64] ;  /* 0x0000002004047981 */ /* 0x001ea4000c1e1b00 */
[----:B--2---:R-:W-:-:S04]  /*0810*/  ISETP.NE.U32.AND P0, PT, R4, RZ, PT ;  /* 0x000000ff0400720c */ /* 0x004fc80003f05070 */
[----:B------:R-:W-:-:S13]  /*0820*/  ISETP.NE.AND.EX P0, PT, R5, RZ, PT, P0 ;  /* 0x000000ff0500720c */ /* 0x000fda0003f05300 */
[----:B------:R-:W-:Y:S05]  /*0830*/  @!P0 BRA `(.L_x_4) ;  /* 0x00000000000c8947 */ /* 0x000fea0003800000 */
[----:B------:R-:W2:Y:S02]  /*0840*/  LD.E R4, desc[UR32][R4.64] ;  /* 0x0000002004047980 */ /* 0x000ea4000c101900 */
[----:B--2---:R-:W-:Y:S01]  /*0850*/  R2UR UR24, R4 ;  /* 0x00000000041872ca */ /* 0x004fe200000e0000 */
[----:B------:R-:W-:-:S14]  /*0860*/  BRA `(.L_x_5) ;  /* 0x0000000000247947 */ /* 0x000fdc0003800000 */
.L_x_4:
[----:B------:R-:W-:Y:S02]  /*0870*/  ULDC.64 UR6, c[0x0][0x588] ;  /* 0x0001620000067ab9 */ /* 0x000fe40000000a00 */
[----:B------:R-:W-:-:S04]  /*0880*/  ISETP.NE.U32.AND P0, PT, RZ, UR6, PT ;  /* 0x00000006ff007c0c */ /* 0x000fc8000bf05070 */
[----:B------:R-:W-:-:S13]  /*0890*/  ISETP.NE.AND.EX P0, PT, RZ, UR7, PT, P0 ;  /* 0x00000007ff007c0c */ /* 0x000fda000bf05300 */
[----:B------:R-:W-:Y:S05]  /*08a0*/  @!P0 BRA `(.L_x_6) ;  /* 0x0000000000108947 */ /* 0x000fea0003800000 */
[----:B------:R-:W0:Y:S02]  /*08b0*/  LDC.64 R4, c[0x0][0x588] ;  /* 0x00016200ff047b82 */ /* 0x000e240000000a00 */
[----:B0-----:R-:W2:Y:S02]  /*08c0*/  LDG.E R4, desc[UR32][R4.64] ;  /* 0x0000002004047981 */ /* 0x001ea4000c1e1900 */
[----:B--2---:R-:W-:Y:S01]  /*08d0*/  R2UR UR24, R4 ;  /* 0x00000000041872ca */ /* 0x004fe200000e0000 */
[----:B------:R-:W-:-:S14]  /*08e0*/  BRA `(.L_x_5) ;  /* 0x0000000000047947 */ /* 0x000fdc0003800000 */
.L_x_6:
[----:B------:R-:W-:-:S05]  /*08f0*/  ULDC UR24, c[0x0][0x580] ;  /* 0x0001600000187ab9 */ /* 0x000fca0000000800 */
.L_x_5:
[----:B------:R-:W-:Y:S02]  /*0900*/  ULDC.64 UR6, c[0x0][0x5a0] ;  /* 0x0001680000067ab9 */ /* 0x000fe40000000a00 */
[----:B------:R-:W-:-:S04]  /*0910*/  ISETP.NE.U32.AND P0, PT, RZ, UR6, PT ;  /* 0x00000006ff007c0c */ /* 0x000fc8000bf05070 */
[----:B------:R-:W-:-:S13]  /*0920*/  ISETP.NE.AND.EX P0, PT, RZ, UR7, PT, P0 ;  /* 0x00000007ff007c0c */ /* 0x000fda000bf05300 */
[----:B------:R-:W-:Y:S05]  /*0930*/  @!P0 BRA `(.L_x_7) ;  /* 0x0000000000208947 */ /* 0x000fea0003800000 */
        /* <DEDUP_REMOVED lines=8> */
.L_x_7:
        /* <DEDUP_REMOVED lines=8> */
.L_x_9:
[----:B------:R-:W-:-:S05]  /*0a40*/  ULDC UR19, c[0x0][0x584] ;  /* 0x0001610000137ab9 */ /* 0x000fca0000000800 */
.L_x_8:
[----:B------:R-:W0:Y:S01]  /*0a50*/  LDC R0, c[0x0][0x65c] ;  /* 0x00019700ff007b82 */ /* 0x000e220000000800 */
[----:B------:R-:W1:Y:S01]  /*0a60*/  S2R R12, SR_CTAID.Y ;  /* 0x00000000000c7919 */ /* 0x000e620000002600 */
[----:B------:R-:W-:Y:S01]  /*0a70*/  IMAD.MOV.U32 R5, RZ, RZ, RZ ;  /* 0x000000ffff057224 */ /* 0x000fe200078e00ff */
[----:B------:R-:W-:Y:S01]  /*0a80*/  UISETP.NE.AND UP0, UPT, UR16, 0x2, UPT ;  /* 0x000000021000788c */ /* 0x000fe2000bf05270 */
[----:B------:R-:W2:Y:S01]  /*0a90*/  S2R R4, SR_CTAID.X ;  /* 0x0000000000047919 */ /* 0x000ea20000002500 */
[----:B------:R-:W-:Y:S01]  /*0aa0*/  ULDC UR8, c[0x0][0x28c] ;  /* 0x0000a30000087ab9 */ /* 0x000fe20000000800 */
[----:B------:R-:W-:Y:S01]  /*0ab0*/  UMOV UR18, URZ ;  /* 0x0000003f00127c82 */ /* 0x000fe20008000000 */
[----:B------:R-:W-:Y:S02]  /*0ac0*/  UIADD3 UR8, UR8, 0x3f, URZ ;  /* 0x0000003f08087890 */ /* 0x000fe4000fffe03f */
[----:B------:R-:W-:Y:S01]  /*0ad0*/  PLOP3.LUT P0, PT, PT, PT, UP0, 0x80, 0x0 ;  /* 0x000000000000781c */ /* 0x000fe20003f0f008 */
[----:B------:R-:W-:Y:S01]  /*0ae0*/  UMOV UR17, URZ ;  /* 0x0000003f00117c82 */ /* 0x000fe20008000000 */
[----:B------:R-:W-:Y:S01]  /*0af0*/  ULDC.64 UR10, c[0x0][0x650] ;  /* 0x00019400000a7ab9 */ /* 0x000fe20000000a00 */
[----:B------:R-:W-:-:S04]  /*0b00*/  USHF.R.S32.HI UR9, URZ, 0x1f, UR8 ;  /* 0x0000001f3f097899 */ /* 0x000fc80008011408 */
[----:B------:R-:W-:Y:S01]  /*0b10*/  ULEA.HI UR9, UR9, UR8, URZ, 0x6 ;  /* 0x0000000809097291 */ /* 0x000fe2000f8f303f */
[----:B0-----:R-:W-:-:S13]  /*0b20*/  ISETP.NE.AND P3, PT, R0, 0x1, PT ;  /* 0x000000010000780c */ /* 0x001fda0003f65270 */
[----:B------:R-:W2:Y:S01]  /*0b30*/  @P3 LDC R9, c[0x0][0x10] ;  /* 0x00000400ff093b82 */ /* 0x000ea20000000800 */
[----:B-1----:R-:W-:Y:S02]  /*0b40*/  @P3 IMAD.MOV.U32 R6, RZ, RZ, R12 ;  /* 0x000000ffff063224 */ /* 0x002fe400078e000c */
[----:B------:R-:W-:-:S05]  /*0b50*/  @P3 IMAD.MOV.U32 R7, RZ, RZ, RZ ;  /* 0x000000ffff073224 */ /* 0x000fca00078e00ff */
[----:B------:R-:W0:Y:S01]  /*0b60*/  @!P3 LDC R11, c[0x0][0xc] ;  /* 0x00000300ff0bbb82 */ /* 0x000e220000000800 */
[----:B------:R-:W-:Y:S01]  /*0b70*/  ULDC UR6, c[0x0][0xc] ;  /* 0x0000030000067ab9 */ /* 0x000fe20000000800 */
[----:B------:R-:W-:Y:S01]  /*0b80*/  ULDC UR7, c[0x0][0x10] ;  /* 0x0000040000077ab9 */ /* 0x000fe20000000800 */
[----:B------:R-:W-:Y:S01]  /*0b90*/  ULDC UR8, c[0x0][0x14] ;  /* 0x0000050000087ab9 */ /* 0x000fe20000000800 */
[----:B------:R-:W-:-:S04]  /*0ba0*/  UIMAD.WIDE.U32 UR6, UR6, UR7, URZ ;  /* 0x00000007060672a5 */ /* 0x000fc8000f8e003f */
[----:B------:R-:W-:Y:S02]  /*0bb0*/  UIMAD.WIDE.U32 UR26, UR6, UR8, URZ ;  /* 0x00000008061a72a5 */ /* 0x000fe4000f8e003f */
[----:B------:R-:W-:Y:S02]  /*0bc0*/  UIMAD UR7, UR7, UR8, URZ ;  /* 0x00000008070772a4 */ /* 0x000fe4000f8e023f */
[----:B------:R-:W-:Y:S02]  /*0bd0*/  USHF.R.S32.HI UR6, URZ, 0x6, UR9 ;  /* 0x000000063f067899 */ /* 0x000fe40008011409 */
[----:B------:R-:W-:Y:S01]  /*0be0*/  UIADD3 UR7, UR27, UR7, URZ ;  /* 0x000000071b077290 */ /* 0x000fe2000fffe03f */
[----:B--2---:R-:W-:-:S04]  /*0bf0*/  @P3 IMAD.WIDE.U32 R8, R4, R9, R6 ;  /* 0x0000000904083225 */ /* 0x004fc800078e0006 */
[----:B------:R-:W-:Y:S02]  /*0c00*/  @P3 IMAD.MOV.U32 R13, RZ, RZ, R8 ;  /* 0x000000ffff0d3224 */ /* 0x000fe400078e0008 */
[----:B0-----:R-:W-:-:S04]  /*0c10*/  @!P3 IMAD.WIDE.U32 R6, R11, R12, R4 ;  /* 0x0000000c0b06b225 */ /* 0x001fc800078e0004 */
[----:B------:R-:W-:Y:S02]  /*0c20*/  @P3 IMAD.MOV.U32 R11, RZ, RZ, RZ ;  /* 0x000000ffff0b3224 */ /* 0x000fe400078e00ff */
[----:B------:R-:W-:Y:S02]  /*0c30*/  @!P3 IMAD.MOV.U32 R13, RZ, RZ, R6 ;  /* 0x000000ffff0db224 */ /* 0x000fe400078e0006 */
[----:B------:R-:W-:Y:S02]  /*0c40*/  @P3 IMAD.IADD R10, R9, 0x1, R11 ;  /* 0x00000001090a3824 */ /* 0x000fe400078e020b */
[----:B------:R-:W-:Y:S01]  /*0c50*/  @!P3 IMAD.MOV.U32 R10, RZ, RZ, R7 ;  /* 0x000000ffff0ab224 */ /* 0x000fe200078e0007 */
[----:B------:R0:W-:Y:S01]  /*0c60*/  STL [R1+0x3c], R13 ;  /* 0x00003c0d01007387 */ /* 0x0001e20000100800 */
[----:B------:R-:W-:Y:S02]  /*0c70*/  IMAD.MOV.U32 R18, RZ, RZ, R13 ;  /* 0x000000ffff127224 */ /* 0x000fe400078e000d */
[----:B------:R-:W-:Y:S01]  /*0c80*/  IMAD.MOV.U32 R19, RZ, RZ, R10 ;  /* 0x000000ffff137224 */ /* 0x000fe200078e000a */
[----:B------:R0:W-:Y:S01]  /*0c90*/  STL [R1+0x38], R10 ;  /* 0x0000380a01007387 */ /* 0x0001e20000100800 */
[----:B------:R-:W-:Y:S05]  /*0ca0*/  @P0 BRA `(.L_x_10) ;  /* 0x0000000000280947 */ /* 0x000fea0003800000 */
[----:B------:R-:W-:Y:S01]  /*0cb0*/  IADD3 R18, P0, R18, UR26, RZ ;  /* 0x0000001a12127c10 */ /* 0x000fe2000ff1e0ff */
[----:B------:R-:W-:Y:S02]  /*0cc0*/  UISETP.GE.U32.AND UP0, UPT, UR6, 0xb, UPT ;  /* 0x0000000b0600788c */ /* 0x000fe4000bf06070 */
[----:B------:R-:W-:Y:S01]  /*0cd0*/  UIMAD.WIDE.U32 UR8, UR6, -0x45d1745d, URZ ;  /* 0xba2e8ba3060878a5 */ /* 0x000fe2000f8e003f */
[----:B------:R-:W-:Y:S01]  /*0ce0*/  IADD3.X R19, R19, UR7, RZ, P0, !PT ;  /* 0x0000000713137c10 */ /* 0x000fe200087fe4ff */
[----:B------:R1:W-:Y:S01]  /*0cf0*/  STL [R1+0x3c], R18 ;  /* 0x00003c1201007387 */ /* 0x0003e20000100800 */
[----:B------:R-:W-:Y:S01]  /*0d00*/  UMOV UR17, URZ ;  /* 0x0000003f00117c82 */ /* 0x000fe20008000000 */
[----:B------:R-:W-:Y:S02]  /*0d10*/  USHF.R.U32.HI UR8, URZ, 0x3, UR9 ;  /* 0x000000033f087899 */ /* 0x000fe40008011609 */
[----:B------:R1:W-:Y:S02]  /*0d20*/  STL [R1+0x38], R19 ;  /* 0x0000381301007387 */ /* 0x0003e40000100800 */
[----:B------:R-:W-:-:S02]  /*0d30*/  UIMAD UR18, UR8, -0xb, UR6 ;  /* 0xfffffff5081278a4 */ /* 0x000fc4000f8e0206 */
[----:B------:R-:W-:-:S12]  /*0d40*/  @UP0 ULOP3.LUT UR17, UR8, 0x1, URZ, 0xc0, !UPT ;  /* 0x0000000108110892 */ /* 0x000fd8000f8ec03f */
.L_x_10:
[----:B------:R-:W-:Y:S01]  /*0d50*/  IMAD.MOV.U32 R8, RZ, RZ, -0x1 ;  /* 0xffffffffff087424 */ /* 0x000fe200078e00ff */
[----:B------:R-:W-:Y:S01]  /*0d60*/  ISETP.GE.U32.AND P0, PT, R18, UR10, PT ;  /* 0x0000000a12007c0c */ /* 0x000fe2000bf06070 */
[----:B------:R-:W-:Y:S01]  /*0d70*/  IMAD.MOV.U32 R6, RZ, RZ, -0x1 ;  /* 0xffffffffff067424 */ /* 0x000fe200078e00ff */
[----:B------:R-:W-:Y:S01]  /*0d80*/  PRMT R0, RZ, 0x7610, R0 ;  /* 0x00007610ff007816 */ /* 0x000fe20000000000 */
[----:B------:R-:W-:Y:S01]  /*0d90*/  IMAD.MOV.U32 R7, RZ, RZ, -0x1 ;  /* 0xffffffffff077424 */ /* 0x000fe200078e00ff */
[----:B------:R2:W-:Y:S01]  /*0da0*/  STL [R1+0x40], R8 ;  /* 0x0000400801007387 */ /* 0x0005e20000100800 */
[----:B------:R-:W-:-:S03]  /*0db0*/  ISETP.GE.U32.AND.EX P0, PT, R19, UR11, PT, P0 ;  /* 0x0000000b13007c0c */ /* 0x000fc6000bf06100 */
[----:B------:R2:W-:Y:S04]  /*0dc0*/  STL [R1+0x34], R6 ;  /* 0x0000340601007387 */ /* 0x0005e80000100800 */
[----:B------:R2:W-:Y:S06]  /*0dd0*/  STL [R1+0x44], R7 ;  /* 0x0000440701007387 */ /* 0x0005ec0000100800 */
[----:B------:R-:W-:Y:S05]  /*0de0*/  @P0 BRA `(.L_x_11) ;  /* 0x0000000400680947 */ /* 0x000fea0003800000 */
[----:B------:R-:W3:Y:S01]  /*0df0*/  LDC.64 R14, c[0x0][0x628] ;  /* 0x00018a00ff0e7b82 */ /* 0x000ee20000000a00 */
[----:B--2---:R-:W-:Y:S02]  /*0e00*/  IMAD.MOV.U32 R6, RZ, RZ, R18 ;  /* 0x000000ffff067224 */ /* 0x004fe400078e0012 */
[----:B------:R-:W-:-:S05]  /*0e10*/  IMAD.MOV.U32 R7, RZ, RZ, R19 ;  /* 0x000000ffff077224 */ /* 0x000fca00078e0013 */
[----:B------:R-:W2:Y:S08]  /*0e20*/  LDC R0, c[0x0][0x630] ;  /* 0x00018c00ff007b82 */ /* 0x000eb00000000800 */
[----:B------:R-:W4:Y:S01]  /*0e30*/  LDC.64 R16, c[0x0][0x620] ;  /* 0x00018800ff107b82 */ /* 0x000f220000000a00 */
[----:B---3--:R-:W-:-:S04]  /*0e40*/  ISETP.NE.U32.AND P0, PT, R14, RZ, PT ;  /* 0x000000ff0e00720c */ /* 0x008fc80003f05070 */
[----:B------:R-:W-:-:S13]  /*0e50*/  ISETP.NE.AND.EX P0, PT, R15, RZ, PT, P0 ;  /* 0x000000ff0f00720c */ /* 0x000fda0003f05300 */
[----:B--2-4-:R-:W-:Y:S05]  /*0e60*/  @!P0 BRA `(.L_x_12) ;  /* 0x0000000000288947 */ /* 0x014fea0003800000 */
[----:B------:R-:W2:Y:S02]  /*0e70*/  LDC R11, c[0x0][0x634] ;  /* 0x00018d00ff0b7b82 */ /* 0x000ea40000000800 */
[----:B--2---:R-:W-:-:S05]  /*0e80*/  IADD3 R11, P0, R18, R11, RZ ;  /* 0x0000000b120b7210 */ /* 0x004fca0007f1e0ff */
[----:B0-----:R-:W-:-:S04]  /*0e90*/  IMAD.X R13, RZ, RZ, R19, P0 ;  /* 0x000000ffff0d7224 */ /* 0x001fc800000e0613 */
[----:B------:R-:W-:-:S04]  /*0ea0*/  IMAD.WIDE.U32 R6, R13, R14, RZ ;  /* 0x0000000e0d067225 */ /* 0x000fc800078e00ff */
[----:B------:R-:W-:-:S04]  /*0eb0*/  IMAD.WIDE.U32 R8, P0, R11, R15, R6 ;  /* 0x0000000f0b087225 */ /* 0x000fc80007800006 */
[----:B------:R-:W-:-:S04]  /*0ec0*/  IMAD.WIDE.U32 R6, R11, R14, RZ ;  /* 0x0000000e0b067225 */ /* 0x000fc800078e00ff */
[----:B------:R-:W-:Y:S01]  /*0ed0*/  IMAD.X R11, RZ, RZ, RZ, P0 ;  /* 0x000000ffff0b7224 */ /* 0x000fe200000e06ff */
[----:B------:R-:W-:Y:S01]  /*0ee0*/  IADD3 RZ, P0, R7, R8, RZ ;  /* 0x0000000807ff7210 */ /* 0x000fe20007f1e0ff */
[----:B------:R-:W-:-:S04]  /*0ef0*/  IMAD.MOV.U32 R10, RZ, RZ, R9 ;  /* 0x000000ffff0a7224 */ /* 0x000fc800078e0009 */
[----:B------:R-:W-:-:S08]  /*0f00*/  IMAD.WIDE.U32.X R6, R13, R15, R10, P0 ;  /* 0x0000000f0d067225 */ /* 0x000fd000000e040a */
.L_x_12:
[-CC-:B------:R-:W-:Y:S01]  /*0f10*/  SHF.R.U64 R25, R6, R0.reuse, R7.reuse ;  /* 0x0000000006197219 */ /* 0x180fe20000001207 */
[----:B0-----:R-:W0:Y:S01]  /*0f20*/  LDC R10, c[0x0][0x618] ;  /* 0x00018600ff0a7b82 */ /* 0x001e220000000800 */
[----:B------:R-:W-:Y:S01]  /*0f30*/  SHF.R.U32.HI R5, RZ, R0, R7 ;  /* 0x00000000ff057219 */ /* 0x000fe20000011607 */
[----:B------:R-:W-:Y:S01]  /*0f40*/  IMAD.MOV.U32 R6, RZ, RZ, R18 ;  /* 0x000000ffff067224 */ /* 0x000fe200078e0012 */
[----:B------:R-:W-:Y:S01]  /*0f50*/  IADD3 R9, P0, RZ, -R25, RZ ;  /* 0x80000019ff097210 */ /* 0x000fe20007f1e0ff */
[----:B------:R-:W-:Y:S01]  /*0f60*/  IMAD.MOV.U32 R7, RZ, RZ, R19 ;  /* 0x000000ffff077224 */ /* 0x000fe200078e0013 */
[----:B------:R-:W-:Y:S01]  /*0f70*/  I2FP.F32.U32 R0, R4 ;  /* 0x0000000400007245 */ /* 0x000fe20000201000 */
[----:B------:R-:W-:Y:S02]  /*0f80*/  ULDC UR8, c[0x0][0x150] ;  /* 0x0000540000087ab9 */ /* 0x000fe40000000800 */
[----:B------:R-:W2:Y:S01]  /*0f90*/  LDC.64 R22, c[0x0][0x640] ;  /* 0x00019000ff167b82 */ /* 0x000ea20000000a00 */
[----:B------:R-:W-:-:S02]  /*0fa0*/  IMAD.X R11, RZ, RZ, ~R5, P0 ;  /* 0x000000ffff0b7224 */ /* 0x000fc400000e0e05 */
[----:B------:R-:W-:Y:S01]  /*0fb0*/  FMUL R0, R0, UR8 ;  /* 0x0000000800007c20 */ /* 0x000fe20008400000 */
[----:B------:R-:W-:Y:S01]  /*0fc0*/  IMAD.WIDE.U32 R6, R9, R16, R6 ;  /* 0x0000001009067225 */ /* 0x000fe200078e0006 */
[----:B------:R-:W-:-:S03]  /*0fd0*/  ULDC UR8, c[0x0][0x154] ;  /* 0x0000550000087ab9 */ /* 0x000fc60000000800 */
[----:B------:R-:W-:Y:S01]  /*0fe0*/  IMAD R8, R11, R16, RZ ;  /* 0x000000100b087224 */ /* 0x000fe200078e02ff */
[----:B------:R-:W3:Y:S01]  /*0ff0*/  LDC R5, c[0x0][0x144] ;  /* 0x00005100ff057b82 */ /* 0x000ee20000000800 */
[----:B------:R-:W4:Y:S02]  /*1000*/  F2I.U32.TRUNC.NTZ R0, R0 ;  /* 0x0000000000007305 */ /* 0x000f24000020f000 */
[----:B------:R-:W-:-:S04]  /*1010*/  IMAD R9, R9, R17, R8 ;  /* 0x0000001109097224 */ /* 0x000fc800078e0208 */
[----:B------:R-:W-:Y:S01]  /*1020*/  IMAD.IADD R7, R7, 0x1, R9 ;  /* 0x0000000107077824 */ /* 0x000fe200078e0209 */
[----:B------:R-:W5:Y:S01]  /*1030*/  LDC R16, c[0x0][0x608] ;  /* 0x00018200ff107b82 */ /* 0x000f620000000800 */
[----:B------:R-:W-:-:S03]  /*1040*/  IMAD.MOV.U32 R9, RZ, RZ, -0x1 ;  /* 0xffffffffff097424 */ /* 0x000fc600078e00ff */
[--C-:B0-----:R-:W-:Y:S02]  /*1050*/  SHF.R.U64 R14, R6, R10, R7.reuse ;  /* 0x0000000a060e7219 */ /* 0x101fe40000001207 */
[----:B------:R-:W-:Y:S02]  /*1060*/  I2FP.F32.U32 R6, R12 ;  /* 0x0000000c00067245 */ /* 0x000fe40000201000 */
[----:B------:R-:W0:Y:S01]  /*1070*/  LDC R20, c[0x0][0x658] ;  /* 0x00019600ff147b82 */ /* 0x000e220000000800 */
[----:B--2---:R-:W-:Y:S01]  /*1080*/  ISETP.NE.U32.AND P0, PT, R22, RZ, PT ;  /* 0x000000ff1600720c */ /* 0x004fe20003f05070 */
[----:B----4-:R-:W-:Y:S02]  /*1090*/  IMAD.MOV R8, RZ, RZ, -R0 ;  /* 0x000000ffff087224 */ /* 0x010fe400078e0a00 */
[----:B------:R-:W-:Y:S01]  /*10a0*/  FMUL R6, R6, UR8 ;  /* 0x0000000806067c20 */ /* 0x000fe20008400000 */
[----:B------:R-:W-:Y:S02]  /*10b0*/  SHF.R.U32.HI R7, RZ, R10, R7 ;  /* 0x0000000aff077219 */ /* 0x000fe40000011607 */
[----:B------:R-:W-:Y:S01]  /*10c0*/  ISETP.NE.AND.EX P0, PT, R23, RZ, PT, P0 ;  /* 0x000000ff1700720c */ /* 0x000fe20003f05300 */
[----:B------:R2:W4:Y:S01]  /*10d0*/  F2I.U32.TRUNC.NTZ R13, R6 ;  /* 0x00000006000d7305 */ /* 0x000522000020f000 */
[----:B------:R-:W2:Y:S01]  /*10e0*/  LDC R15, c[0x0][0x148] ;  /* 0x00005200ff0f7b82 */ /* 0x000ea20000000800 */
[----:B---3--:R-:W-:-:S07]  /*10f0*/  IMAD R0, R5, R8, R4 ;  /* 0x0000000805007224 */ /* 0x008fce00078e0204 */
[----:B-1----:R-:W1:Y:S01]  /*1100*/  LDC R18, c[0x0][0x600] ;  /* 0x00018000ff127b82 */ /* 0x002e620000000800 */
[-CC-:B-----5:R-:W-:Y:S02]  /*1110*/  SHF.R.U64 R26, R14, R16.reuse, R7.reuse ;  /* 0x000000100e1a7219 */ /* 0x1a0fe40000001207 */
[----:B------:R-:W-:Y:S01]  /*1120*/  SHF.R.U32.HI R5, RZ, R16, R7 ;  /* 0x00000010ff057219 */ /* 0x000fe20000011607 */
[----:B------:R-:W-:-:S04]  /*1130*/  IMAD.MOV.U32 R7, RZ, RZ, 0x1 ;  /* 0x00000001ff077424 */ /* 0x000fc800078e00ff */
[----:B------:R-:W3:Y:S01]  /*1140*/  LDC R19, c[0x0][0x648] ;  /* 0x00019200ff137b82 */ /* 0x000ee20000000800 */
[-C--:B0-----:R-:W-:Y:S02]  /*1150*/  SHF.L.U32 R4, R9, R20.reuse, RZ ;  /* 0x0000001409047219 */ /* 0x081fe400000006ff */
[--C-:B------:R-:W-:Y:S02]  /*1160*/  SHF.R.U64 R16, R26, R20, R5.reuse ;  /* 0x000000141a107219 */ /* 0x100fe40000001205 */
[----:B------:R-:W-:Y:S02]  /*1170*/  LOP3.LUT R11, RZ, R4, RZ, 0x33, !PT ;  /* 0x00000004ff0b7212 */ /* 0x000fe400078e33ff */
[-C--:B------:R-:W-:Y:S01]  /*1180*/  SHF.R.U32.HI R5, RZ, R20.reuse, R5 ;  /* 0x00000014ff057219 */ /* 0x080fe20000011605 */
[----:B------:R-:W0:Y:S01]  /*1190*/  LDC R21, c[0x0][0x638] ;  /* 0x00018e00ff157b82 */ /* 0x000e220000000800 */
[----:B------:R-:W-:Y:S01]  /*11a0*/  SHF.L.U32 R10, R7, R20, RZ ;  /* 0x00000014070a7219 */ /* 0x000fe200000006ff */
[----:B------:R-:W-:-:S06]  /*11b0*/  IMAD.MOV.U32 R4, RZ, RZ, R16 ;  /* 0x000000ffff047224 */ /* 0x000fcc00078e0010 */
[----:B------:R-:W0:Y:S01]  /*11c0*/  LDC R24, c[0x0][0x610] ;  /* 0x00018400ff187b82 */ /* 0x000e220000000800 */
[----:B--2-4-:R-:W-:Y:S05]  /*11d0*/  @!P0 BRA `(.L_x_13) ;  /* 0x0000000000288947 */ /* 0x014fea0003800000 */
[----:B------:R-:W2:Y:S02]  /*11e0*/  LDC R9, c[0x0][0x64c] ;  /* 0x00019300ff097b82 */ /* 0x000ea40000000800 */
[----:B--2---:R-:W-:-:S05]  /*11f0*/  IADD3 R9, P0, R16, R9, RZ ;  /* 0x0000000910097210 */ /* 0x004fca0007f1e0ff */
[----:B------:R-:W-:-:S04]  /*1200*/  IMAD.X R17, RZ, RZ, R5, P0 ;  /* 0x000000ffff117224 */ /* 0x000fc800000e0605 */
[----:B------:R-:W-:-:S04]  /*1210*/  IMAD.WIDE.U32 R4, R17, R22, RZ ;  /* 0x0000001611047225 */ /* 0x000fc800078e00ff */
[----:B------:R-:W-:-:S04]  /*1220*/  IMAD.WIDE.U32 R6, P0, R9, R23, R4 ;  /* 0x0000001709067225 */ /* 0x000fc80007800004 */
[----:B------:R-:W-:-:S04]  /*1230*/  IMAD.WIDE.U32 R4, R9, R22, RZ ;  /* 0x0000001609047225 */ /* 0x000fc800078e00ff */
[----:B------:R-:W-:Y:S01]  /*1240*/  IMAD.X R9, RZ, RZ, RZ, P0 ;  /* 0x000000ffff097224 */ /* 0x000fe200000e06ff */
[----:B------:R-:W-:Y:S01]  /*1250*/  IADD3 RZ, P0, R5, R6, RZ ;  /* 0x0000000605ff7210 */ /* 0x000fe20007f1e0ff */
[----:B------:R-:W-:-:S04]  /*1260*/  IMAD.MOV.U32 R8, RZ, RZ, R7 ;  /* 0x000000ffff087224 */ /* 0x000fc800078e0007 */
[----:B------:R-:W-:-:S08]  /*1270*/  IMAD.WIDE.U32.X R4, R17, R23, R8, P0 ;  /* 0x0000001711047225 */ /* 0x000fd000000e0408 */
.L_x_13:
[----:B---3--:R-:W-:Y:S01]  /*1280*/  SHF.R.U64 R4, R4, R19, R5 ;  /* 0x0000001304047219 */ /* 0x008fe20000001205 */
[----:B-1----:R-:W-:Y:S01]  /*1290*/  VIADD R5, R18, 0xffffffff ;  /* 0xffffffff12057836 */ /* 0x002fe20000000000 */
[----:B------:R-:W-:Y:S01]  /*12a0*/  LOP3.LUT R11, R26, R11, RZ, 0xc0, !PT ;  /* 0x0000000b1a0b7212 */ /* 0x000fe200078ec0ff */
[----:B------:R-:W-:Y:S02]  /*12b0*/  IMAD.MOV R13, RZ, RZ, -R13 ;  /* 0x000000ffff0d7224 */ /* 0x000fe400078e0a0d */
[----:B------:R-:W-:Y:S01]  /*12c0*/  IMAD.MOV R6, RZ, RZ, -R4 ;  /* 0x000000ffff067224 */ /* 0x000fe200078e0a04 */
[----:B------:R-:W-:Y:S01]  /*12d0*/  LOP3.LUT R14, R14, R5, RZ, 0xc0, !PT ;  /* 0x000000050e0e7212 */ /* 0x000fe200078ec0ff */
[----:B------:R-:W-:Y:S02]  /*12e0*/  @P3 IMAD R0, R15, R13, R12 ;  /* 0x0000000d0f003224 */ /* 0x000fe400078e020c */
[----:B------:R-:W-:Y:S02]  /*12f0*/  IMAD R11, R10, R4, R11 ;  /* 0x000000040a0b7224 */ /* 0x000fe400078e020b */
[----:B0-----:R-:W-:-:S02]  /*1300*/  IMAD R5, R6, R21, R16 ;  /* 0x0000001506057224 */ /* 0x001fc400078e0210 */
[----:B------:R-:W-:Y:S02]  /*1310*/  IMAD R4, R11, R24, R0 ;  /* 0x000000180b047224 */ /* 0x000fe400078e0200 */
[----:B------:R-:W-:Y:S02]  /*1320*/  IMAD R5, R5, R18, R14 ;  /* 0x0000001205057224 */ /* 0x000fe400078e020e */
[----:B------:R-:W-:-:S03]  /*1330*/  IMAD.MOV.U32 R0, RZ, RZ, 0x1 ;  /* 0x00000001ff007424 */ /* 0x000fc600078e00ff */
[----:B------:R-:W-:Y:S02]  /*1340*/  SEL R6, R5, R4, !P3 ;  /* 0x0000000405067207 */ /* 0x000fe40005800000 */
[----:B------:R-:W-:-:S03]  /*1350*/  SEL R4, R4, R5, !P3 ;  /* 0x0000000504047207 */ /* 0x000fc60005800000 */
[----:B------:R3:W-:Y:S04]  /*1360*/  STL [R1+0x44], R6 ;  /* 0x0000440601007387 */ /* 0x0007e80000100800 */
[----:B------:R3:W-:Y:S04]  /*1370*/  STL [R1+0x34], R25 ;  /* 0x0000341901007387 */ /* 0x0007e80000100800 */
[----:B------:R3:W-:Y:S02]  /*1380*/  STL [R1+0x40], R4 ;  /* 0x0000400401007387 */ /* 0x0007e40000100800 */
.L_x_11:
[----:B------:R-:W-:Y:S05]  /*1390*/  @!P1 BRA `(.L_x_14) ;  /* 0x000000d800dc9947 */ /* 0x000fea0003800000 */
[----:B------:R-:W-:-:S06]  /*13a0*/  UISETP.GT.U32.AND UP0, UPT, UR15, 0x1, UPT ;  /* 0x000000010f00788c */ /* 0x000fcc000bf04070 */
[----:B------:R-:W-:-:S13]  /*13b0*/  PLOP3.LUT P0, PT, PT, PT, UP0, 0x80, 0x0 ;  /* 0x000000000000781c */ /* 0x000fda0003f0f008 */
[----:B------:R-:W-:Y:S05]  /*13c0*/  @P0 EXIT ;  /* 0x000000000000094d */ /* 0x000fea0003800000 */
.L_x_15:
[----:B------:R-:W-:-:S08]  /*13d0*/  NOP ;  /* 0x0000000000007918 */ /* 0x000fd00000000000 */
[----:B------:R-:W4:Y:S02]  /*13e0*/  USETMAXREG.TRY_ALLOC.CTAPOOL UP0, 0xe8 ;  /* 0x000000e8000079c8 */ /* 0x000f240008000600 */
[----:B----4-:R-:W-:-:S13]  /*13f0*/  PLOP3.LUT P0, PT, PT, PT, UP0, 0x80, 0x0 ;  /* 0x000000000000781c */ /* 0x010fda0003f0f008 */
[----:B------:R-:W-:Y:S05]  /*1400*/  @!P0 BRA `(.L_x_15) ;  /* 0xfffffffc00f08947 */ /* 0x000fea000383ffff */
[----:B------:R-:W-:-:S13]  /*1410*/  LOP3.LUT P0, RZ, R0, 0xff, RZ, 0xc0, !PT ;  /* 0x000000ff00ff7812 */ /* 0x000fda000780c0ff */
[----:B------:R-:W-:Y:S05]  /*1420*/  @!P0 EXIT ;  /* 0x000000000000894d */ /* 0x000fea0003800000 */
[----:B------:R-:W4:Y:S01]  /*1430*/  S2UR UR4, SR_CgaCtaId ;  /* 0x00000000000479c3 */ /* 0x000f220000008800 */
[----:B------:R-:W-:Y:S01]  /*1440*/  SHF.R.S32.HI R3, RZ, 0x1f, R2 ;  /* 0x0000001fff037819 */ /* 0x000fe20000011402 */
[----:B------:R-:W-:Y:S01]  /*1450*/  UIADD3 UR11, UR14, -0x1, URZ ;  /* 0xffffffff0e0b7890 */ /* 0x000fe2000fffe03f */
[----:B------:R-:W-:Y:S02]  /*1460*/  UMOV UR10, 0x400 ;  /* 0x00000400000a7882 */ /* 0x000fe40000000000 */
[CC--:B------:R-:W-:Y:S01]  /*1470*/  LEA.HI R0, R3.reuse, R2.reuse, RZ, 0x2 ;  /* 0x0000000203007211 */ /* 0x0c0fe200078f10ff */
[----:B------:R-:W-:Y:S01]  /*1480*/  UISETP.LT.AND UP0, UPT, UR6, 0x1, UPT ;  /* 0x000000010600788c */ /* 0x000fe2000bf01270 */
[----:B------:R-:W-:Y:S01]  /*1490*/  LEA.HI R3, R3, R2, RZ, 0x5 ;  /* 0x0000000203037211 */ /* 0x000fe200078f28ff */
[----:B------:R-:W-:Y:S01]  /*14a0*/  ULOP3.LUT UR8, UR5, 0x1, URZ, 0xfc, !UPT ;  /* 0x0000000105087892 */ /* 0x000fe2000f8efc3f */
[--C-:B---3--:R-:W-:Y:S01]  /*14b0*/  SHF.R.S32.HI R4, RZ, 0x2, R0.reuse ;  /* 0x00000002ff047819 */ /* 0x108fe20000011400 */
[----:B------:R-:W-:Y:S01]  /*14c0*/  USEL UR12, UR6, 0x1, UP0 ;  /* 0x00000001060c7887 */ /* 0x000fe20008000000 */
[----:B------:R-:W-:Y:S01]  /*14d0*/  SHF.R.S32.HI R5, RZ, 0x1f, R0 ;  /* 0x0000001fff057819 */ /* 0x000fe20000011400 */
[----:B------:R-:W-:Y:S01]  /*14e0*/  UISETP.NE.AND UP0, UPT, UR11, URZ, UPT ;  /* 0x0000003f0b00728c */ /* 0x000fe2000bf05270 */
[----:B--2---:R-:W-:Y:S01]  /*14f0*/  SHF.R.S32.HI R7, RZ, 0x5, R3 ;  /* 0x00000005ff077819 */ /* 0x004fe20000011403 */
[----:B------:R-:W-:Y:S01]  /*1500*/  USHF.L.U32 UR9, UR6, 0x1, URZ ;  /* 0x0000000106097899 */ /* 0x000fe2000800063f */
[----:B------:R-:W-:Y:S01]  /*1510*/  LEA.HI R5, R5, R4, RZ, 0x3 ;  /* 0x0000000405057211 */ /* 0x000fe200078f18ff */
[----:B------:R-:W-:Y:S01]  /*1520*/  UIADD3 UR12, -UR12, UR6, URZ ;  /* 0x000000060c0c7290 */ /* 0x000fe2000fffe13f */
[----:B------:R-:W-:Y:S01]  /*1530*/  LOP3.LUT R3, R0, 0xfffffffc, RZ, 0xc0, !PT ;  /* 0xfffffffc00037812 */ /* 0x000fe200078ec0ff */
[----:B------:R-:W-:Y:S01]  /*1540*/  USEL UR13, URZ, 0x1, UP0 ;  /* 0x000000013f0d7887 */ /* 0x000fe20008000000 */
[----:B------:R-:W-:-:S03]  /*1550*/  LOP3.LUT R5, R5, 0xfffffff8, RZ, 0xc0, !PT ;  /* 0xfffffff805057812 */ /* 0x000fc600078ec0ff */
[----:B------:R-:W-:Y:S01]  /*1560*/  IMAD.IADD R6, R2, 0x1, -R3 ;  /* 0x0000000102067824 */ /* 0x000fe200078e0a03 */
[----:B----4-:R-:W-:Y:S01]  /*1570*/  ULEA UR10, UR4, UR10, 0x18 ;  /* 0x0000000a040a7291 */ /* 0x010fe2000f8ec03f */
[----:B------:R-:W-:Y:S01]  /*1580*/  IMAD.IADD R4, R4, 0x1, -R5 ;  /* 0x0000000104047824 */ /* 0x000fe200078e0a05 */
[----:B------:R-:W-:Y:S02]  /*1590*/  USHF.L.U32 UR4, UR11, 0x3, URZ ;  /* 0x000000030b047899 */ /* 0x000fe4000800063f */
[----:B------:R2:W-:Y:S01]  /*15a0*/  STL [R1+0x48], R6 ;  /* 0x0000480601007387 */ /* 0x0005e20000100800 */
[----:B------:R-:W-:Y:S01]  /*15b0*/  UIADD3 UR11, UR10, 0xc0, URZ ;  /* 0x000000c00a0b7890 */ /* 0x000fe2000fffe03f */
[--C-:B------:R-:W-:Y:S01]  /*15c0*/  IMAD R0, R7, -0x10, -R4.reuse ;  /* 0xfffffff007007824 */ /* 0x100fe200078e0a04 */
[----:B------:R-:W-:Y:S01]  /*15d0*/  ULOP3.LUT UR4, UR4, 0x8, URZ, 0xc0, !UPT ;  /* 0x0000000804047892 */ /* 0x000fe2000f8ec03f */
[----:B------:R-:W-:Y:S01]  /*15e0*/  SHF.R.S32.HI R5, RZ, 0x1f, R4 ;  /* 0x0000001fff057819 */ /* 0x000fe20000011404 */
[----:B------:R-:W-:-:S02]  /*15f0*/  ULEA UR14, UR14, UR11, 0x3 ;  /* 0x0000000b0e0e7291 */ /* 0x000fc4000f8e183f */
[----:B------:R-:W-:Y:S02]  /*1600*/  ULOP3.LUT UR15, UR4, 0x8, URZ, 0x3c, !UPT ;  /* 0x00000008040f7892 */ /* 0x000fe4000f8e3c3f */
[----:B------:R-:W-:Y:S01]  /*1610*/  ULOP3.LUT UR16, UR4, 0x18, URZ, 0x3c, !UPT ;  /* 0x0000001804107892 */ /* 0x000fe2000f8e3c3f */
[----:B------:R-:W-:Y:S02]  /*1620*/  IMAD.WIDE R2, R7, 0x10, R4 ;  /* 0x0000001007027825 */ /* 0x000fe400078e0204 */
[----:B------:R-:W-:Y:S02]  /*1630*/  ULDC UR4, c[0x0][0x284] ;  /* 0x0000a10000047ab9 */ /* 0x000fe40000000800 */
[----:B------:R-:W-:-:S05]  /*1640*/  VIADD R0, R0, UR4 ;  /* 0x0000000400007c36 */ /* 0x000fca0008000000 */
[----:B------:R2:W-:Y:S04]  /*1650*/  STL [R1+0x4c], R0 ;  /* 0x00004c0001007387 */ /* 0x0005e80000100800 */
[----:B------:R2:W-:Y:S02]  /*1660*/  STL.64 [R1+0x50], R2 ;  /* 0x0000500201007387 */ /* 0x0005e40000100a00 */
.L_x_282:
[----:B--2---:R-:W-:Y:S01]  /*1670*/  IMAD.U32 R0, RZ, RZ, UR13 ;  /* 0x0000000dff007e24 */ /* 0x004fe2000f8e00ff */
[----:B0-----:R-:W2:Y:S01]  /*1680*/  LDC R2, c[0x0][0x28c] ;  /* 0x0000a300ff027b82 */ /* 0x001ea20000000800 */
[----:B------:R-:W-:Y:S01]  /*1690*/  UMOV UR4, URZ ;  /* 0x0000003f00047c82 */ /* 0x000fe20008000000 */
[----:B------:R-:W-:Y:S02]  /*16a0*/  UMOV UR30, UR18 ;  /* 0x00000012001e7c82 */ /* 0x000fe40008000000 */
[----:B------:R-:W-:-:S04]  /*16b0*/  SHF.L.U32 R0, R0, 0x1f, RZ ;  /* 0x0000001f00007819 */ /* 0x000fc800000006ff */
[----:B------:R-:W3:Y:S01]  /*16c0*/  SYNCS.PHASECHK.TRANS64.TRYWAIT P0, [UR14+-0x8], R0 ;  /* 0xfffff800ff0075a7 */ /* 0x000ee2000800014e */
[----:B--2---:R-:W-:Y:S01]  /*16d0*/  ISETP.GE.AND P1, PT, R2, 0x1, PT ;  /* 0x000000010200780c */ /* 0x004fe20003f26270 */
[----:B-1-34-:R-:W-:-:S12]  /*16e0*/  @!P0 BRA `(.L_x_16) ;  /* 0x000000ec00248947 */ /* 0x01afd80003800000 */
.L_x_311:
[----:B------:R3:W-:Y:S01]  /*16f0*/  STL [R1+0x30], RZ ;  /* 0x000030ff01007387 */ /* 0x0007e20000100800 */
[----:B------:R-:W-:Y:S01]  /*1700*/  UMOV UR31, URZ ;  /* 0x0000003f001f7c82 */ /* 0x000fe20008000000 */
[----:B------:R-:W-:Y:S01]  /*1710*/  UMOV UR20, URZ ;  /* 0x0000003f00147c82 */ /* 0x000fe20008000000 */
[----:B--2---:R-:W-:Y:S01]  /*1720*/  IMAD.MOV.U32 R0, RZ, RZ, RZ ;  /* 0x000000ffff007224 */ /* 0x004fe200078e00ff */
[----:B------:R3:W-:Y:S01]  /*1730*/  STL [R1+0x2c], RZ ;  /* 0x00002cff01007387 */ /* 0x0007e20000100800 */
[----:B------:R-:W-:Y:S02]  /*1740*/  CS2R R2, SRZ ;  /* 0x0000000000027805 */ /* 0x000fe4000001ff00 */
[----:B------:R-:W-:Y:S02]  /*1750*/  CS2R R4, SRZ ;  /* 0x0000000000047805 */ /* 0x000fe4000001ff00 */
[----:B------:R-:W-:Y:S01]  /*1760*/  CS2R R6, SRZ ;  /* 0x0000000000067805 */ /* 0x000fe2000001ff00 */
[----:B------:R3:W-:Y:S01]  /*1770*/  STL [R1+0x28], RZ ;  /* 0x000028ff01007387 */ /* 0x0007e20000100800 */
[----:B------:R-:W-:-:S02]  /*1780*/  CS2R R8, SRZ ;  /* 0x0000000000087805 */ /* 0x000fc4000001ff00 */
[----:B0-----:R-:W-:Y:S02]  /*1790*/  CS2R R10, SRZ ;  /* 0x00000000000a7805 */ /* 0x001fe4000001ff00 */
[----:B------:R-:W-:Y:S01]  /*17a0*/  CS2R R12, SRZ ;  /* 0x00000000000c7805 */ /* 0x000fe2000001ff00 */
[----:B------:R3:W-:Y:S01]  /*17b0*/  STL [R1+0x24], RZ ;  /* 0x000024ff01007387 */ /* 0x0007e20000100800 */
[----:B------:R-:W-:Y:S02]  /*17c0*/  CS2R R14, SRZ ;  /* 0x00000000000e7805 */ /* 0x000fe4000001ff00 */
[----:B------:R-:W-:Y:S02]  /*17d0*/  CS2R R16, SRZ ;  /* 0x0000000000107805 */ /* 0x000fe4000001ff00 */
[----:B-1----:R-:W-:Y:S01]  /*17e0*/  CS2R R18, SRZ ;  /* 0x0000000000127805 */ /* 0x002fe2000001ff00 */
[----:B------:R3:W-:Y:S01]  /*17f0*/  STL [R1+0x20], RZ ;  /* 0x000020ff01007387 */ /* 0x0007e20000100800 */
[----:B------:R-:W-:-:S02]  /*1800*/  CS2R R20, SRZ ;  /* 0x0000000000147805 */ /* 0x000fc4000001ff00 */
[----:B------:R-:W-:Y:S02]  /*1810*/  CS2R R22, SRZ ;  /* 0x0000000000167805 */ /* 0x000fe4000001ff00 */
[----:B------:R-:W-:Y:S01]  /*1820*/  CS2R R144, SRZ ;  /* 0x0000000000907805 */ /* 0x000fe2000001ff00 */
[----:B------:R3:W-:Y:S01]  /*1830*/  STL [R1+0x1c], RZ ;  /* 0x00001cff01007387 */ /* 0x0007e20000100800 */
[----:B------:R-:W-:Y:S02]  /*1840*/  CS2R R146, SRZ ;  /* 0x0000000000927805 */ /* 0x000fe4000001ff00 */
[----:B------:R-:W-:Y:S02]  /*1850*/  CS2R R148, SRZ ;  /* 0x0000000000947805 */ /* 0x000fe4000001ff00 */
[----:B------:R-:W-:Y:S01]  /*1860*/  CS2R R150, SRZ ;  /* 0x0000000000967805 */ /* 0x000fe2000001ff00 */
        /* <DEDUP_REMOVED lines=24> */
[----:B------:R3:W-:Y:S01]  /*19f0*/  STL [R1], RZ ;  /* 0x000000ff01007387 */ /* 0x0007e20000100800 */
[----:B------:R-:W-:-:S02]  /*1a00*/  CS2R R188, SRZ ;  /* 0x0000000000bc7805 */ /* 0x000fc4000001ff00 */
[----:B------:R-:W-:Y:S02]  /*1a10*/  CS2R R190, SRZ ;  /* 0x0000000000be7805 */ /* 0x000fe4000001ff00 */
[----:B------:R-:W-:Y:S02]  /*1a20*/  CS2R R192, SRZ ;  /* 0x0000000000c07805 */ /* 0x000fe4000001ff00 */
[----:B------:R-:W-:Y:S02]  /*1a30*/  CS2R R194, SRZ ;  /* 0x0000000000c27805 */ /* 0x000fe4000001ff00 */
[----:B------:R-:W-:Y:S02]  /*1a40*/  CS2R R196, SRZ ;  /* 0x0000000000c47805 */ /* 0x000fe4000001ff00 */
[----:B------:R-:W-:Y:S02]  /*1a50*/  CS2R R198, SRZ ;  /* 0x0000000000c67805 */ /* 0x000fe4000001ff00 */
        /* <DEDUP_REMOVED lines=13> */
[----:B------:R-:W-:Y:S01]  /*1b30*/  CS2R R226, SRZ ;  /* 0x0000000000e27805 */ /* 0x000fe2000001ff00 */
[----:B------:R-:W-:Y:S01]  /*1b40*/  IMAD.U32 R228, RZ, RZ, UR17 ;  /* 0x00000011ffe47e24 */ /* 0x000fe2000f8e00ff */
        /* <DEDUP_REMOVED lines=60> */
[----:B---3--:R-:W-:Y:S06]  /*1f10*/  @!P1 BRA `(.L_x_17) ;  /* 0x0000001400b09947 */ /* 0x008fec0003800000 */
[----:B------:R-:W-:-:S06]  /*1f20*/  UISETP.NE.AND UP0, UPT, UR8, 0x3, UPT ;  /* 0x000000030800788c */ /* 0x000fcc000bf05270 */
[----:B------:R-:W-:-:S13]  /*1f30*/  PLOP3.LUT P1, PT, PT, PT, UP0, 0x80, 0x0 ;  /* 0x000000000000781c */ /* 0x000fda0003f2f008 */
[----:B------:R-:W-:Y:S05]  /*1f40*/  @!P1 BRA `(.L_x_18) ;  /* 0x0000000000049947 */ /* 0x000fea0003800000 */
[----:B------:R-:W-:Y:S01]  /*1f50*/  BPT.TRAP 0x1 ;  /* 0x000000040000795c */ /* 0x000fe20000300000 */
.L_x_18:
[----:B------:R-:W-:Y:S01]  /*1f60*/  ULEA UR20, UR18, UR10, 0x3 ;  /* 0x0000000a12147291 */ /* 0x000fe2000f8e183f */
[----:B------:R-:W-:-:S05]  /*1f70*/  IMAD.U32 R0, RZ, RZ, UR17 ;  /* 0x00000011ff007e24 */ /* 0x000fca000f8e00ff */
[----:B------:R-:W-:-:S04]  /*1f80*/  SHF.L.U32 R0, R0, 0x1f, RZ ;  /* 0x0000001f00007819 */ /* 0x000fc800000006ff */
[----:B------:R0:W1:Y:S01]  /*1f90*/  SYNCS.PHASECHK.TRANS64.TRYWAIT P0, [UR20], R0 ;  /* 0x00000000ff0075a7 */ /* 0x0000620008000154 */
[----:B------:R-:W-:Y:S05]  /*1fa0*/  @!P1 BRA `(.L_x_19) ;  /* 0x0000000000049947 */ /* 0x000fea0003800000 */
[----:B------:R-:W-:Y:S01]  /*1fb0*/  BPT.TRAP 0x1 ;  /* 0x000000040000795c */ /* 0x000fe20000300000 */
.L_x_19:
[----:B------:R2:W-:Y:S01]  /*1fc0*/  STL [R1+0x30], RZ ;  /* 0x000030ff01007387 */ /* 0x0005e20000100800 */
[----:B------:R-:W-:Y:S01]  /*1fd0*/  UMOV UR4, 0x2 ;  /* 0x0000000200047882 */ /* 0x000fe20000000000 */
[----:B-1----:R-:W-:Y:S05]  /*1fe0*/  @P0 BRA `(.L_x_20) ;  /* 0x0000000000080947 */ /* 0x002fea0003800000 */
[----:B------:R-:W1:Y:S02]  /*1ff0*/  SYNCS.PHASECHK.TRANS64.TRYWAIT P0, [UR20], R0 ;  /* 0x00000000ff0075a7 */ /* 0x000e640008000154 */
[----:B-1----:R-:W-:Y:S05]  /*2000*/  @!P0 BRA `(.L_x_21) ;  /* 0x000000e000f48947 */ /* 0x002fea0003800000 */
.L_x_20:
[----:B------:R-:W-:Y:S01]  /*2010*/  UIADD3 UR21, UR10, 0xb180, URZ ;  /* 0x0000b1800a157890 */ /* 0x000fe2000fffe03f */
[----:B------:R-:W-:Y:S01]  /*2020*/  WARPGROUP.ARRIVE ;  /* 0x00000000000079c5 */ /* 0x000fe20000000000 */
[----:B------:R-:W-:Y:S01]  /*2030*/  UIADD3 UR20, UR10, 0x180, URZ ;  /* 0x000001800a147890 */ /* 0x000fe2000fffe03f */
[----:B------:R3:W-:Y:S01]  /*2040*/  STL [R1+0x2c], RZ ;  /* 0x00002cff01007387 */ /* 0x0007e20000100800 */
[----:B------:R-:W-:Y:S01]  /*2050*/  USHF.R.U32.HI UR21, URZ, 0x4, UR21 ;  /* 0x000000043f157899 */ /* 0x000fe20008011615 */
[----:B01----:R-:W-:Y:S01]  /*2060*/  IMAD.MOV.U32 R0, RZ, RZ, RZ ;  /* 0x000000ffff007224 */ /* 0x003fe200078e00ff */
[----:B------:R-:W-:Y:S01]  /*2070*/  USHF.R.U32.HI UR20, URZ, 0x4, UR20 ;  /* 0x000000043f147899 */ /* 0x000fe20008011614 */
[----:B------:R3:W-:Y:S01]  /*2080*/  STL [R1+0x28], RZ ;  /* 0x000028ff01007387 */ /* 0x0007e20000100800 */
[----:B------:R-:W-:Y:S01]  /*2090*/  ULOP3.LUT UR21, UR21, 0x3fff, URZ, 0xc0, !UPT ;  /* 0x00003fff15157892 */ /* 0x000fe2000f8ec03f */
[----:B------:R-:W-:Y:S01]  /*20a0*/  CS2R R2, SRZ ;  /* 0x0000000000027805 */ /* 0x000fe2000001ff00 */
[----:B------:R-:W-:Y:S01]  /*20b0*/  ULOP3.LUT UR20, UR20, 0x3fff, URZ, 0xc0, !UPT ;  /* 0x00003fff14147892 */ /* 0x000fe2000f8ec03f */
[----:B------:R3:W-:Y:S01]  /*20c0*/  STL [R1+0x24], RZ ;  /* 0x000024ff01007387 */ /* 0x0007e20000100800 */
[----:B------:R-:W-:Y:S01]  /*20d0*/  ULOP3.LUT UR21, UR21, 0x10000, URZ, 0xfc, !UPT ;  /* 0x0001000015157892 */ /* 0x000fe2000f8efc3f */
[----:B------:R-:W-:Y:S01]  /*20e0*/  CS2R R4, SRZ ;  /* 0x0000000000047805 */ /* 0x000fe2000001ff00 */
[----:B------:R-:W-:Y:S01]  /*20f0*/  ULOP3.LUT UR20, UR20, 0x10000, URZ, 0xfc, !UPT ;  /* 0x0001000014147892 */ /* 0x000fe2000f8efc3f */
[----:B------:R3:W-:Y:S01]  /*2100*/  STL [R1+0x20], RZ ;  /* 0x000020ff01007387 */ /* 0x0007e20000100800 */
[----:B------:R-:W-:Y:S01]  /*2110*/  UIMAD UR25, UR18, 0x3c0, UR21 ;  /* 0x000003c0121978a4 */ /* 0x000fe2000f8e0215 */
[----:B------:R-:W-:Y:S01]  /*2120*/  CS2R R6, SRZ ;  /* 0x0000000000067805 */ /* 0x000fe2000001ff00 */
[----:B------:R-:W-:Y:S01]  /*2130*/  ULEA UR20, UR18, UR20, 0x8 ;  /* 0x0000001412147291 */ /* 0x000fe2000f8e403f */
[----:B------:R3:W-:Y:S01]  /*2140*/  STL [R1+0x1c], RZ ;  /* 0x00001cff01007387 */ /* 0x0007e20000100800 */
[----:B------:R-:W-:Y:S01]  /*2150*/  UIADD3 UR29, UR25, 0x40, URZ ;  /* 0x00000040191d7890 */ /* 0x000fe2000fffe03f */
[----:B------:R-:W-:Y:S01]  /*2160*/  CS2R R8, SRZ ;  /* 0x0000000000087805 */ /* 0x000fe2000001ff00 */
[----:B------:R-:W-:Y:S01]  /*2170*/  ULDC UR22, c[0x0][0x50c] ;  /* 0x0001430000167ab9 */ /* 0x000fe20000000800 */
[----:B------:R-:W-:Y:S01]  /*2180*/  UIADD3 UR30, UR25, 0x80, URZ ;  /* 0x00000080191e7890 */ /* 0x000fe2000fffe03f */
[----:B------:R3:W-:Y:S01]  /*2190*/  STL [R1+0x18], RZ ;  /* 0x000018ff01007387 */ /* 0x0007e20000100800 */
[----:B------:R-:W-:Y:S01]  /*21a0*/  UISETP.NE.AND UP0, UPT, UR22, 0x2, UPT ;  /* 0x000000021600788c */ /* 0x000fe2000bf05270 */
[----:B------:R-:W-:Y:S01]  /*21b0*/  CS2R R10, SRZ ;  /* 0x00000000000a7805 */ /* 0x000fe2000001ff00 */
[----:B------:R-:W-:Y:S01]  /*21c0*/  UMOV UR21, 0x80000020 ;  /* 0x8000002000157882 */ /* 0x000fe20000000000 */
[----:B------:R-:W-:Y:S01]  /*21d0*/  UMOV UR22, UR25 ;  /* 0x0000001900167c82 */ /* 0x000fe20008000000 */
[----:B------:R-:W-:Y:S01]  /*21e0*/  UMOV UR23, 0x80000020 ;  /* 0x8000002000177882 */ /* 0x000fe20000000000 */
[----:B------:R-:W-:-:S02]  /*21f0*/  UIADD3 UR28, UR20, 0x2, URZ ;  /* 0x00000002141c7890 */ /* 0x000fc4000fffe03f */
[----:B------:R-:W-:Y:S01]  /*2200*/  QGMMA.64x16x32.F32.E4M3.E4M3 R136, gdesc[UR20], RZ, !UPT ;  /* 0x00200000148879f3 */ /* 0x000fe2000c7008ff */
[----:B------:R-:W-:Y:S01]  /*2210*/  UMOV UR22, UR29 ;  /* 0x0000001d00167c82 */ /* 0x000fe20008000000 */
[----:B------:R-:W-:Y:S01]  /*2220*/  UMOV UR23, 0x80000020 ;  /* 0x8000002000177882 */ /* 0x000fe20000000000 */
[----:B------:R-:W-:Y:S01]  /*2230*/  UIADD3 UR29, UR25, 0xc0, URZ ;  /* 0x000000c0191d7890 */ /* 0x000fe2000fffe03f */
[----:B------:R-:W-:Y:S01]  /*2240*/  QGMMA.64x16x32.F32.E4M3.E4M3 R128, gdesc[UR20], RZ, !UPT ;  /* 0x00200000148079f3 */ /* 0x000fe2000c7008ff */
[----:B------:R-:W-:Y:S01]  /*2250*/  UMOV UR22, UR30 ;  /* 0x0000001e00167c82 */ /* 0x000fe20008000000 */
[----:B------:R-:W-:Y:S01]  /*2260*/  UIADD3 UR30, UR25, 0x100, URZ ;  /* 0x00000100191e7890 */ /* 0x000fe2000fffe03f */
[----:B------:R3:W-:Y:S01]  /*2270*/  STL [R1+0x14], RZ ;  /* 0x000014ff01007387 */ /* 0x0007e20000100800 */
[----:B------:R-:W-:Y:S01]  /*2280*/  UMOV UR23, 0x80000020 ;  /* 0x8000002000177882 */ /* 0x000fe20000000000 */
[----:B------:R-:W-:Y:S01]  /*2290*/  USEL UR31, URZ, 0x1, UP0 ;  /* 0x000000013f1f7887 */ /* 0x000fe20008000000 */
        /* <DEDUP_REMOVED lines=9> */
[----:B------:R-:W-:Y:S01]  /*2330*/  ISETP.NE.AND P0, PT, RZ, UR31, PT ;  /* 0x0000001fff007c0c */ /* 0x000fe2000bf05270 */
        /* <DEDUP_REMOVED lines=9> */
[----:B------:R-:W-:Y:S01]  /*23d0*/  CS2R R12, SRZ ;  /* 0x00000000000c7805 */ /* 0x000fe2000001ff00 */
        /* <DEDUP_REMOVED lines=27> */
[----:B------:R3:W-:Y:S01]  /*2590*/  STL [R1], RZ ;  /* 0x000000ff01007387 */ /* 0x0007e20000100800 */
        /* <DEDUP_REMOVED lines=8> */
[----:B------:R-:W-:Y:S01]  /*2620*/  UMOV UR23, 0x80000020 ;  /* 0x8000002000177882 */ /* 0x000fe20000000000 */
[----:B------:R-:W-:Y:S01]  /*2630*/  UIADD3 UR30, UR25, 0x42, URZ ;  /* 0x00000042191e7890 */ /* 0x000fe2000fffe03f */
[----:B------:R-:W-:Y:S01]  /*2640*/  QGMMA.64x16x32.F32.E4M3.E4M3 R24, gdesc[UR20], RZ, !UPT ;  /* 0x00200000141879f3 */ /* 0x000fe2000c7008ff */
[----:B------:R-:W-:Y:S01]  /*2650*/  UMOV UR20, UR28 ;  /* 0x0000001c00147c82 */ /* 0x000fe20008000000 */
[----:B------:R-:W-:Y:S01]  /*2660*/  UIADD3 UR28, UR25, 0x82, URZ ;  /* 0x00000082191c7890 */ /* 0x000fe2000fffe03f */
[----:B------:R-:W-:Y:S01]  /*2670*/  CS2R R20, SRZ ;  /* 0x0000000000147805 */ /* 0x000fe2000001ff00 */
[----:B------:R-:W-:Y:S01]  /*2680*/  UMOV UR21, 0x80000020 ;  /* 0x8000002000157882 */ /* 0x000fe20000000000 */
[----:B------:R-:W-:Y:S01]  /*2690*/  UMOV UR22, UR29 ;  /* 0x0000001d00167c82 */ /* 0x000fe20008000000 */
[----:B------:R-:W-:Y:S01]  /*26a0*/  UMOV UR23, 0x80000020 ;  /* 0x8000002000177882 */ /* 0x000fe20000000000 */
[----:B------:R-:W-:Y:S01]  /*26b0*/  UIADD3 UR29, UR25, 0xc2, URZ ;  /* 0x000000c2191d7890 */ /* 0x000fe2000fffe03f */
[----:B------:R-:W-:Y:S01]  /*26c0*/  QGMMA.64x16x32.F32.E4M3.E4M3 R136, gdesc[UR20], R136 ;  /* 0x00200000148879f3 */ /* 0x000fe20008700888 */
[----:B------:R-:W-:Y:S01]  /*26d0*/  UMOV UR22, UR30 ;  /* 0x0000001e00167c82 */ /* 0x000fe20008000000 */
[----:B------:R-:W-:Y:S01]  /*26e0*/  UMOV UR23, 0x80000020 ;  /* 0x8000002000177882 */ /* 0x000fe20000000000 */
[----:B------:R-:W-:Y:S01]  /*26f0*/  CS2R R22, SRZ ;  /* 0x0000000000167805 */ /* 0x000fe2000001ff00 */
[----:B------:R-:W-:Y:S01]  /*2700*/  QGMMA.64x16x32.F32.E4M3.E4M3 R128, gdesc[UR20], R128 ;  /* 0x00200000148079f3 */ /* 0x000fe20008700880 */
[----:B------:R-:W-:Y:S01]  /*2710*/  UMOV UR22, UR28 ;  /* 0x0000001c00167c82 */ /* 0x000fe20008000000 */
[----:B------:R-:W-:Y:S01]  /*2720*/  UMOV UR23, 0x80000020 ;  /* 0x8000002000177882 */ /* 0x000fe20000000000 */
[----:B------:R-:W-:Y:S01]  /*2730*/  UIADD3 UR28, UR25, 0x102, URZ ;  /* 0x00000102191c7890 */ /* 0x000fe2000fffe03f */
[----:B------:R-:W-:Y:S01]  /*2740*/  QGMMA.64x16x32.F32.E4M3.E4M3 R120, gdesc[UR20], R120 ;  /* 0x00200000147879f3 */ /* 0x000fe20008700878 */
[----:B------:R-:W-:Y:S01]  /*2750*/  UMOV UR22, UR29 ;  /* 0x0000001d00167c82 */ /* 0x000fe20008000000 */
[----:B------:R-:W-:Y:S01]  /*2760*/  UIADD3 UR29, UR25, 0x142, URZ ;  /* 0x00000142191d7890 */ /* 0x000fe2000fffe03f */
[----:B------:R-:W-:Y:S01]  /*2770*/  CS2R R144, SRZ ;  /* 0x0000000000907805 */ /* 0x000fe2000001ff00 */
        /* <DEDUP_REMOVED lines=54> */
[----:B------:R-:W-:Y:S01]  /*2ae0*/  QGMMA.64x16x32.F32.E4M3.E4M3 R24, gdesc[UR20], R24, gsb0 ;  /* 0x00200000141879f3 */ /* 0x000fe20008000818 */
        /* <DEDUP_REMOVED lines=29> */
[----:B------:R-:W-:Y:S01]  /*2cc0*/  CS2R R226, SRZ ;  /* 0x0000000000e27805 */ /* 0x000fe2000001ff00 */
[----:B---3--:R-:W-:Y:S06]  /*2cd0*/  @!P0 BRA `(.L_x_22) ;  /* 0x0000000800248947 */ /* 0x008fec0003800000 */
[----:B------:R-:W-:Y:S02]  /*2ce0*/  WARPGROUP.DEPBAR.LE gsb0, 0x0 ;  /* 0x00008000000079c5 */ /* 0x000fe40000010000 */
[----:B------:R-:W-:-:S01]  /*2cf0*/  FADD R227, RZ, R136 ;  /* 0x00000088ffe37221 */ /* 0x000fc20000000000 */
[----:B------:R-:W-:Y:S01]  /*2d00*/  FADD R226, RZ, R137 ;  /* 0x00000089ffe27221 */ /* 0x000fe20000000000 */
[----:B------:R-:W-:-:S01]  /*2d10*/  FADD R225, RZ, R138 ;  /* 0x0000008affe17221 */ /* 0x000fc20000000000 */
[----:B------:R-:W-:Y:S01]  /*2d20*/  FADD R224, RZ, R139 ;  /* 0x0000008bffe07221 */ /* 0x000fe20000000000 */
[----:B------:R-:W-:-:S01]  /*2d30*/  FADD R223, RZ, R140 ;  /* 0x0000008cffdf7221 */ /* 0x000fc20000000000 */
[----:B------:R0:W-:Y:S01]  /*2d40*/  STL [R1+0x5c], R227 ;  /* 0x00005ce301007387 */ /* 0x0001e20000100800 */
[----:B------:R-:W-:-:S01]  /*2d50*/  FADD R222, RZ, R141 ;  /* 0x0000008dffde7221 */ /* 0x000fc20000000000 */
[----:B------:R-:W-:Y:S01]  /*2d60*/  FADD R221, RZ, R142 ;  /* 0x0000008effdd7221 */ /* 0x000fe20000000000 */
[----:B------:R-:W-:-:S01]  /*2d70*/  FADD R220, RZ, R143 ;  /* 0x0000008fffdc7221 */ /* 0x000fc20000000000 */
[----:B------:R-:W-:Y:S01]  /*2d80*/  FADD R219, RZ, R128 ;  /* 0x00000080ffdb7221 */ /* 0x000fe20000000000 */
[----:B------:R-:W-:-:S01]  /*2d90*/  FADD R218, RZ, R129 ;  /* 0x00000081ffda7221 */ /* 0x000fc20000000000 */
[----:B------:R-:W-:Y:S01]  /*2da0*/  FADD R217, RZ, R130 ;  /* 0x00000082ffd97221 */ /* 0x000fe20000000000 */
[----:B------:R-:W-:-:S01]  /*2db0*/  FADD R216, RZ, R131 ;  /* 0x00000083ffd87221 */ /* 0x000fc20000000000 */
[----:B------:R-:W-:Y:S01]  /*2dc0*/  FADD R215, RZ, R132 ;  /* 0x00000084ffd77221 */ /* 0x000fe20000000000 */
[----:B------:R-:W-:-:S01]  /*2dd0*/  FADD R214, RZ, R133 ;  /* 0x00000085ffd67221 */ /* 0x000fc20000000000 */
[----:B0-----:R-:W-:Y:S01]  /*2de0*/  FADD R227, RZ, R35 ;  /* 0x00000023ffe37221 */ /* 0x001fe20000000000 */
[----:B------:R-:W-:-:S01]  /*2df0*/  FADD R213, RZ, R134 ;  /* 0x00000086ffd57221 */ /* 0x000fc20000000000 */
[----:B------:R-:W-:Y:S01]  /*2e00*/  FADD R212, RZ, R135 ;  /* 0x00000087ffd47221 */ /* 0x000fe20000000000 */
[----:B------:R-:W-:-:S01]  /*2e10*/  FADD R211, RZ, R120 ;  /* 0x00000078ffd37221 */ /* 0x000fc20000000000 */
[----:B------:R-:W-:Y:S01]  /*2e20*/  FADD R210, RZ, R121 ;  /* 0x00000079ffd27221 */ /* 0x000fe20000000000 */
[----:B------:R0:W-:Y:S01]  /*2e30*/  STL [R1], R227 ;  /* 0x000000e301007387 */ /* 0x0001e20000100800 */
        /* <DEDUP_REMOVED lines=101> */
[----:B------:R-:W-:-:S03]  /*3490*/  FADD R0, RZ, R34 ;  /* 0x00000022ff007221 */ /* 0x000fc60000000000 */
[----:B------:R0:W-:Y:S02]  /*34a0*/  STL [R1+0x1c], R227 ;  /* 0x00001ce301007387 */ /* 0x0001e40000100800 */
[----:B0-----:R-:W-:-:S05]  /*34b0*/  FADD R227, RZ, R27 ;  /* 0x0000001bffe37221 */ /* 0x001fca0000000000 */
        /* <DEDUP_REMOVED lines=8> */
[----:B------:R0:W-:Y:S04]  /*3540*/  STL [R1+0x30], R227 ;  /* 0x000030e301007387 */ /* 0x0001e80000100800 */
[----:B0-----:R0:W5:Y:S01]  /*3550*/  LDL.LU R227, [R1+0x5c] ;  /* 0x00005c0001e37983 */ /* 0x0011620000300800 */
[----:B------:R-:W-:-:S05]  /*3560*/  UMOV UR4, URZ ;  /* 0x0000003f00047c82 */ /* 0x000fca0008000000 */
.L_x_22:
[----:B------:R-:W-:-:S04]  /*3570*/  UIADD3 UR30, UR18, 0x1, URZ ;  /* 0x00000001121e7890 */ /* 0x000fc8000fffe03f */
[----:B------:R-:W-:-:S04]  /*3580*/  UISETP.NE.AND UP0, UPT, UR30, 0xb, UPT ;  /* 0x0000000b1e00788c */ /* 0x000fc8000bf05270 */
[----:B------:R-:W-:Y:S02]  /*3590*/  USEL UR20, URZ, 0x1, UP0 ;  /* 0x000000013f147887 */ /* 0x000fe40008000000 */
[----:B------:R-:W-:Y:S02]  /*35a0*/  USEL UR30, UR30, URZ, UP0 ;  /* 0x0000003f1e1e7287 */ /* 0x000fe40008000000 */
[----:B------:R-:W-:-:S06]  /*35b0*/  ULOP3.LUT UR20, UR17, UR20, URZ, 0x3c, !UPT ;  /* 0x0000001411147292 */ /* 0x000fcc000f8e3c3f */
[----:B------:R-:W-:Y:S01]  /*35c0*/  IMAD.U32 R228, RZ, RZ, UR20 ;  /* 0x00000014ffe47e24 */ /* 0x000fe2000f8e00ff */
[----:B------:R-:W-:-:S06]  /*35d0*/  UMOV UR20, 0x1 ;  /* 0x0000000100147882 */ /* 0x000fcc0000000000 */
.L_x_17:
[----:B------:R-:W-:-:S06]  /*35e0*/  UISETP.GE.AND UP0, UPT, UR12, 0x1, UPT ;  /* 0x000000010c00788c */ /* 0x000fcc000bf06270 */
[----:B------:R-:W-:-:S13]  /*35f0*/  PLOP3.LUT P0, PT, PT, PT, UP0, 0x80, 0x0 ;  /* 0x000000000000781c */ /* 0x000fda0003f0f008 */
[----:B------:R-:W-:Y:S05]  /*3600*/  @!P0 BRA `(.L_x_23) ;  /* 0x0000001400908947 */ /* 0x000fea0003800000 */
[----:B------:R-:W-:Y:S01]  /*3610*/  UMOV UR29, UR12 ;  /* 0x0000000c001d7c82 */ /* 0x000fe20008000000 */
[----:B------:R-:W-:Y:S01]  /*3620*/  UMOV UR28, UR18 ;  /* 0x00000012001c7c82 */ /* 0x000fe20008000000 */
[----:B------:R-:W-:-:S05]  /*3630*/  ULDC UR25, c[0x0][0x50c] ;  /* 0x0001430000197ab9 */ /* 0x000fca0000000800 */
.L_x_31:
[----:B------:R-:W-:-:S06]  /*3640*/  UISETP.NE.AND UP0, UPT, UR8, 0x3, UPT ;  /* 0x000000030800788c */ /* 0x000fcc000bf05270 */
[----:B------:R-:W-:-:S13]  /*3650*/  PLOP3.LUT P1, PT, PT, PT, UP0, 0x80, 0x0 ;  /* 0x000000000000781c */ /* 0x000fda0003f2f008 */
[----:B-1-3-5:R-:W-:Y:S05]  /*3660*/  @!P1 BRA `(.L_x_24) ;  /* 0x0000000000049947 */ /* 0x02afea0003800000 */
[----:B------:R-:W-:Y:S01]  /*3670*/  BPT.TRAP 0x1 ;  /* 0x000000040000795c */ /* 0x000fe20000300000 */
.L_x_24:
[----:B------:R-:W-:Y:S01]  /*3680*/  ULEA UR21, UR30, UR10, 0x3 ;  /* 0x0000000a1e157291 */ /* 0x000fe2000f8e183f */
[----:B------:R-:W-:-:S08]  /*3690*/  SHF.L.U32 R229, R228, 0x1f, RZ ;  /* 0x0000001fe4e57819 */ /* 0x000fd000000006ff */
[----:B------:R1:W3:Y:S01]  /*36a0*/  SYNCS.PHASECHK.TRANS64.TRYWAIT P0, [UR21], R229 ;  /* 0x000000e5ff0075a7 */ /* 0x0002e20008000155 */
[----:B------:R-:W-:Y:S05]  /*36b0*/  @!P1 BRA `(.L_x_25) ;  /* 0x0000000000049947 */ /* 0x000fea0003800000 */
[----:B------:R-:W-:Y:S01]  /*36c0*/  BPT.TRAP 0x1 ;  /* 0x000000040000795c */ /* 0x000fe20000300000 */
.L_x_25:
[----:B---3--:R-:W-:Y:S05]  /*36d0*/  @P0 BRA `(.L_x_26) ;  /* 0x0000000000080947 */ /* 0x008fea0003800000 */
[----:B------:R-:W3:Y:S02]  /*36e0*/  SYNCS.PHASECHK.TRANS64.TRYWAIT P0, [UR21], R229 ;  /* 0x000000e5ff0075a7 */ /* 0x000ee40008000155 */
[----:B---3--:R-:W-:Y:S05]  /*36f0*/  @!P0 BRA `(.L_x_27) ;  /* 0x000000cc00508947 */ /* 0x008fea0003800000 */
.L_x_26:
[----:B------:R-:W-:Y:S01]  /*3700*/  UIADD3 UR22, UR10, 0xb180, URZ ;  /* 0x0000b1800a167890 */ /* 0x000fe2000fffe03f */
[----:B------:R-:W-:Y:S01]  /*3710*/  WARPGROUP.ARRIVE ;  /* 0x00000000000079c5 */ /* 0x000fe20000000000 */
[----:B------:R-:W-:Y:S02]  /*3720*/  UIADD3 UR21, UR10, 0x180, URZ ;  /* 0x000001800a157890 */ /* 0x000fe4000fffe03f */
[----:B------:R-:W-:Y:S02]  /*3730*/  USHF.R.U32.HI UR22, URZ, 0x4, UR22 ;  /* 0x000000043f167899 */ /* 0x000fe40008011616 */
[----:B------:R-:W-:Y:S02]  /*3740*/  USHF.R.U32.HI UR21, URZ, 0x4, UR21 ;  /* 0x000000043f157899 */ /* 0x000fe40008011615 */
[----:B------:R-:W-:Y:S02]  /*3750*/  UISETP.NE.AND UP0, UPT, UR31, URZ, UPT ;  /* 0x0000003f1f00728c */ /* 0x000fe4000bf05270 */
[----:B------:R-:W-:-:S02]  /*3760*/  ULOP3.LUT UR22, UR22, 0x3fff, URZ, 0xc0, !UPT ;  /* 0x00003fff16167892 */ /* 0x000fc4000f8ec03f */
[----:B------:R-:W-:Y:S02]  /*3770*/  ULOP3.LUT UR21, UR21, 0x3fff, URZ, 0xc0, !UPT ;  /* 0x00003fff15157892 */ /* 0x000fe4000f8ec03f */
[----:B------:R-:W-:Y:S02]  /*3780*/  USEL UR20, UR20, URZ, !UP0 ;  /* 0x0000003f14147287 */ /* 0x000fe4000c000000 */
[----:B------:R-:W-:Y:S02]  /*3790*/  ULOP3.LUT UR22, UR22, 0x10000, URZ, 0xfc, !UPT ;  /* 0x0001000016167892 */ /* 0x000fe4000f8efc3f */
[----:B------:R-:W-:Y:S02]  /*37a0*/  ULOP3.LUT UR21, UR21, 0x10000, URZ, 0xfc, !UPT ;  /* 0x0001000015157892 */ /* 0x000fe4000f8efc3f */
[----:B------:R-:W-:Y:S02]  /*37b0*/  UISETP.NE.U32.AND UP0, UPT, UR20, URZ, UPT ;  /* 0x0000003f1400728c */ /* 0x000fe4000bf05070 */
[----:B------:R-:W-:-:S02]  /*37c0*/  UIMAD UR31, UR30, 0x3c0, UR22 ;  /* 0x000003c01e1f78a4 */ /* 0x000fc4000f8e0216 */
[----:B------:R-:W-:Y:S02]  /*37d0*/  ULEA UR34, UR30, UR21, 0x8 ;  /* 0x000000151e227291 */ /* 0x000fe4000f8e403f */
[----:B------:R-:W-:Y:S02]  /*37e0*/  UIADD3 UR35, UR31, 0x40, URZ ;  /* 0x000000401f237890 */ /* 0x000fe4000fffe03f */
[----:B------:R-:W-:Y:S01]  /*37f0*/  UIADD3 UR36, UR31, 0x80, URZ ;  /* 0x000000801f247890 */ /* 0x000fe2000fffe03f */
[----:B------:R-:W-:Y:S02]  /*3800*/  UMOV UR21, 0x80000020 ;  /* 0x8000002000157882 */ /* 0x000fe40000000000 */
[----:B------:R-:W-:Y:S01]  /*3810*/  UMOV UR20, UR34 ;  /* 0x0000002200147c82 */ /* 0x000fe20008000000 */
[----:B------:R-:W-:Y:S01]  /*3820*/  UMOV UR22, UR31 ;  /* 0x0000001f00167c82 */ /* 0x000fe20008000000 */
[----:B------:R-:W-:Y:S01]  /*3830*/  UMOV UR23, 0x80000020 ;  /* 0x8000002000177882 */ /* 0x000fe20000000000 */
[----:B------:R-:W-:Y:S01]  /*3840*/  UIADD3 UR37, UR31, 0xc0, URZ ;  /* 0x000000c01f257890 */ /* 0x000fe2000fffe03f */
[----:B------:R-:W-:Y:S01]  /*3850*/  QGMMA.64x16x32.F32.E4M3.E4M3 R136, gdesc[UR20], R136, UP0 ;  /* 0x00200000148879f3 */ /* 0x000fe2000bf00888 */
        /* <DEDUP_REMOVED lines=56> */
[----:B------:R-:W-:Y:S01]  /*3be0*/  UIADD3 UR36, UR31, 0x82, URZ ;  /* 0x000000821f247890 */ /* 0x000fe2000fffe03f */
[----:B------:R-:W-:Y:S01]  /*3bf0*/  UMOV UR20, UR34 ;  /* 0x0000002200147c82 */ /* 0x000fe20008000000 */
[----:B------:R-:W-:Y:S01]  /*3c00*/  UMOV UR21, 0x80000020 ;  /* 0x8000002000157882 */ /* 0x000fe20000000000 */
[----:B------:R-:W-:Y:S01]  /*3c10*/  UMOV UR22, UR37 ;  /* 0x0000002500167c82 */ /* 0x000fe20008000000 */
[----:B------:R-:W-:Y:S01]  /*3c20*/  UMOV UR23, 0x80000020 ;  /* 0x8000002000177882 */ /* 0x000fe20000000000 */
[----:B------:R-:W-:Y:S01]  /*3c30*/  UIADD3 UR34, UR31, 0xc2, URZ ;  /* 0x000000c21f227890 */ /* 0x000fe2000fffe03f */
[----:B------:R-:W-:Y:S01]  /*3c40*/  QGMMA.64x16x32.F32.E4M3.E4M3 R136, gdesc[UR20], R136 ;  /* 0x00200000148879f3 */ /* 0x000fe20008700888 */
        /* <DEDUP_REMOVED lines=50> */
[----:B------:R-:W-:Y:S01]  /*3f70*/  UISETP.NE.AND UP0, UPT, UR4, UR25, UPT ;  /* 0x000000190400728c */ /* 0x000fe2000bf05270 */
[----:B------:R-:W-:Y:S01]  /*3f80*/  QGMMA.64x16x32.F32.E4M3.E4M3 R32, gdesc[UR20], R32 ;  /* 0x00200000142079f3 */ /* 0x000fe20008700820 */
[----:B------:R-:W-:Y:S01]  /*3f90*/  UMOV UR22, UR31 ;  /* 0x0000001f00167c82 */ /* 0x000fe20008000000 */
[----:B------:R-:W-:Y:S01]  /*3fa0*/  UMOV UR23, 0x80000020 ;  /* 0x8000002000177882 */ /* 0x000fe20000000000 */
[----:B------:R-:W-:Y:S01]  /*3fb0*/  USEL UR31, URZ, 0x1, UP0 ;  /* 0x000000013f1f7887 */ /* 0x000fe20008000000 */
[----:B------:R-:W-:Y:S05]  /*3fc0*/  QGMMA.64x16x32.F32.E4M3.E4M3 R24, gdesc[UR20], R24, gsb0 ;  /* 0x00200000141879f3 */ /* 0x000fea0008000818 */
[----:B------:R-:W-:Y:S01]  /*3fd0*/  ISETP.NE.AND P0, PT, RZ, UR31, PT ;  /* 0x0000001fff007c0c */ /* 0x000fe2000bf05270 */
[----:B------:R-:W-:-:S12]  /*3fe0*/  WARPGROUP.DEPBAR.LE gsb0, 0x1 ;  /* 0x00008000000079c5 */ /* 0x000fd80000010100 */
[----:B------:R-:W-:Y:S05]  /*3ff0*/  @!P0 BRA `(.L_x_28) ;  /* 0x0000000800b88947 */ /* 0x000fea0003800000 */
[----:B------:R-:W-:Y:S02]  /*4000*/  WARPGROUP.DEPBAR.LE gsb0, 0x0 ;  /* 0x00008000000079c5 */ /* 0x000fe40000010000 */
[----:B-----5:R-:W-:-:S05]  /*4010*/  FADD R227, R136, R227 ;  /* 0x000000e388e37221 */ /* 0x020fca0000000000 */
[----:B------:R3:W-:Y:S04]  /*4020*/  STL [R1+0x5c], R227 ;  /* 0x00005ce301007387 */ /* 0x0007e80000100800 */
[----:B---3--:R-:W3:Y:S04]  /*4030*/  LDL.LU R227, [R1+0x30] ;  /* 0x0000300001e37983 */ /* 0x008ee80000300800 */
[----:B---3--:R3:W-:Y:S04]  /*4040*/  STL [R1+0x60], R227 ;  /* 0x000060e301007387 */ /* 0x0087e80000100800 */
        /* <DEDUP_REMOVED lines=22> */
[----:B---3--:R-:W3:Y:S01]  /*41b0*/  LDL.LU R227, [R1] ;  /* 0x0000000001e37983 */ /* 0x008ee20000300800 */
[----:B------:R-:W-:-:S01]  /*41c0*/  FADD R226, R137, R226 ;  /* 0x000000e289e27221 */ /* 0x000fc20000000000 */
[----:B------:R-:W-:Y:S01]  /*41d0*/  FADD R225, R138, R225 ;  /* 0x000000e18ae17221 */ /* 0x000fe20000000000 */
        /* <DEDUP_REMOVED lines=104> */
[----:B---3--:R-:W-:-:S05]  /*4860*/  FADD R227, R35, R227 ;  /* 0x000000e323e37221 */ /* 0x008fca0000000000 */
[----:B------:R3:W-:Y:S04]  /*4870*/  STL [R1], R227 ;  /* 0x000000e301007387 */ /* 0x0007e80000100800 */
[----:B---3--:R-:W3:Y:S02]  /*4880*/  LDL.LU R227, [R1+0x8c] ;  /* 0x00008c0001e37983 */ /* 0x008ee40000300800 */
[----:B---3--:R-:W-:-:S05]  /*4890*/  FADD R227, R36, R227 ;  /* 0x000000e324e37221 */ /* 0x008fca0000000000 */
[----:B------:R3:W-:Y:S04]  /*48a0*/  STL [R1+0x4], R227 ;  /* 0x000004e301007387 */ /* 0x0007e80000100800 */
        /* <DEDUP_REMOVED lines=33> */
[----:B---3--:R3:W5:Y:S01]  /*4ac0*/  LDL.LU R227, [R1+0x5c] ;  /* 0x00005c0001e37983 */ /* 0x0087620000300800 */
[----:B------:R-:W-:-:S05]  /*4ad0*/  UMOV UR4, URZ ;  /* 0x0000003f00047c82 */ /* 0x000fca0008000000 */
.L_x_28:
[----:B------:R-:W-:Y:S05]  /*4ae0*/  @!P1 BRA `(.L_x_29) ;  /* 0x0000000000049947 */ /* 0x000fea0003800000 */
[----:B------:R-:W-:Y:S01]  /*4af0*/  BPT.TRAP 0x1 ;  /* 0x000000040000795c */ /* 0x000fe20000300000 */
.L_x_29:
[----:B------:R-:W-:Y:S02]  /*4b00*/  UISETP.GT.U32.AND UP0, UPT, UR5, 0x1, UPT ;  /* 0x000000010500788c */ /* 0x000fe4000bf04070 */
[----:B------:R-:W-:-:S04]  /*4b10*/  ULEA UR20, UR28, UR10, 0x3 ;  /* 0x0000000a1c147291 */ /* 0x000fc8000f8e183f */
[----:B------:R-:W-:Y:S01]  /*4b20*/  UIADD3 UR20, UR20, 0x58, URZ ;  /* 0x0000005814147890 */ /* 0x000fe2000fffe03f */
[----:B------:R-:W-:-:S03]  /*4b30*/  PLOP3.LUT P0, PT, PT, PT, UP0, 0x80, 0x0 ;  /* 0x000000000000781c */ /* 0x000fc60003f0f008 */
[----:B------:R-:W-:-:S09]  /*4b40*/  UPRMT UR20, URZ, 0x654, UR20 ;  /* 0x000006543f147896 */ /* 0x000fd20008000014 */
[----:B------:R-:W-:Y:S01]  /*4b50*/  SYNCS.ARRIVE.TRANS64.RED.A1T0 RZ, [UR20], RZ ;  /* 0x000000ffffff79a7 */ /* 0x000fe20008100414 */
[----:B------:R-:W-:Y:S05]  /*4b60*/  @P0 BRA `(.L_x_30) ;  /* 0x0000000000040947 */ /* 0x000fea0003800000 */
[----:B------:R-:W-:Y:S01]  /*4b70*/  BPT.TRAP 0x1 ;  /* 0x000000040000795c */ /* 0x000fe20000300000 */
.L_x_30:
[----:B------:R-:W-:Y:S02]  /*4b80*/  UISETP.GT.AND UP2, UPT, UR29, 0x1, UPT ;  /* 0x000000011d00788c */ /* 0x000fe4000bf44270 */
[----:B------:R-:W-:Y:S02]  /*4b90*/  UIADD3 UR30, UR30, 0x1, URZ ;  /* 0x000000011e1e7890 */ /* 0x000fe4000fffe03f */
[----:B------:R-:W-:Y:S02]  /*4ba0*/  UIADD3 UR28, UR28, 0x1, URZ ;  /* 0x000000011c1c7890 */ /* 0x000fe4000fffe03f */
[----:B------:R-:W-:Y:S01]  /*4bb0*/  PLOP3.LUT P0, PT, PT, PT, UP2, 0x80, 0x0 ;  /* 0x000000000000781c */ /* 0x000fe20003f0f028 */
[----:B------:R-:W-:Y:S02]  /*4bc0*/  UISETP.NE.AND UP0, UPT, UR30, 0xb, UPT ;  /* 0x0000000b1e00788c */ /* 0x000fe4000bf05270 */
[----:B------:R-:W-:Y:S02]  /*4bd0*/  UISETP.NE.AND UP1, UPT, UR28, 0xb, UPT ;  /* 0x0000000b1c00788c */ /* 0x000fe4000bf25270 */
[----:B------:R-:W-:-:S02]  /*4be0*/  USEL UR20, URZ, 0x1, UP0 ;  /* 0x000000013f147887 */ /* 0x000fc40008000000 */
[----:B------:R-:W-:Y:S02]  /*4bf0*/  UIADD3 UR29, UR29, -0x1, URZ ;  /* 0xffffffff1d1d7890 */ /* 0x000fe4000fffe03f */
[----:B------:R-:W-:Y:S02]  /*4c00*/  USEL UR30, UR30, URZ, UP0 ;  /* 0x0000003f1e1e7287 */ /* 0x000fe40008000000 */
[----:B------:R-:W-:Y:S01]  /*4c10*/  LOP3.LUT R228, R228, UR20, RZ, 0x3c, !PT ;  /* 0x00000014e4e47c12 */ /* 0x000fe2000f8e3cff */
[----:B------:R-:W-:Y:S01]  /*4c20*/  USEL UR28, UR28, URZ, UP1 ;  /* 0x0000003f1c1c7287 */ /* 0x000fe20008800000 */
[----:B------:R-:W-:Y:S01]  /*4c30*/  UMOV UR20, 0x1 ;  /* 0x0000000100147882 */ /* 0x000fe20000000000 */
[----:B------:R-:W-:Y:S10]  /*4c40*/  @P0 BRA `(.L_x_31) ;  /* 0xffffffe8007c0947 */ /* 0x000ff4000383ffff */
.L_x_23:
[----:B------:R-:W-:-:S04]  /*4c50*/  UISETP.NE.AND UP0, UPT, UR4, URZ, UPT ;  /* 0x0000003f0400728c */ /* 0x000fc8000bf05270 */
[----:B------:R-:W-:-:S06]  /*4c60*/  USEL UR4, URZ, 0x1, !UP0 ;  /* 0x000000013f047887 */ /* 0x000fcc000c000000 */
[----:B------:R-:W-:-:S13]  /*4c70*/  ISETP.NE.AND P0, PT, RZ, UR4, PT ;  /* 0x00000004ff007c0c */ /* 0x000fda000bf05270 */
[----:B------:R-:W-:Y:S05]  /*4c80*/  @!P0 BRA `(.L_x_32) ;  /* 0x0000000800b48947 */ /* 0x000fea0003800000 */
[----:B------:R-:W-:Y:S02]  /*4c90*/  WARPGROUP.DEPBAR.LE gsb0, 0x0 ;  /* 0x00008000000079c5 */ /* 0x000fe40000010000 */
[----:B-----5:R-:W-:-:S05]  /*4ca0*/  FADD R227, R136, R227 ;  /* 0x000000e388e37221 */ /* 0x020fca0000000000 */
[----:B------:R4:W-:Y:S04]  /*4cb0*/  STL [R1+0x5c], R227 ;  /* 0x00005ce301007387 */ /* 0x0009e80000100800 */
[----:B----4-:R-:W4:Y:S04]  /*4cc0*/  LDL.LU R227, [R1+0x30] ;  /* 0x0000300001e37983 */ /* 0x010f280000300800 */
[----:B----4-:R4:W-:Y:S04]  /*4cd0*/  STL [R1+0x60], R227 ;  /* 0x000060e301007387 */ /* 0x0109e80000100800 */
        /* <DEDUP_REMOVED lines=22> */
[----:B----4-:R-:W4:Y:S01]  /*4e40*/  LDL.LU R227, [R1] ;  /* 0x0000000001e37983 */ /* 0x010f220000300800 */
[----:B------:R-:W-:Y:S01]  /*4e50*/  FADD R226, R137, R226 ;  /* 0x000000e289e27221 */ /* 0x000fe20000000000 */
        /* <DEDUP_REMOVED lines=105> */
[----:B----4-:R-:W-:-:S05]  /*54f0*/  FADD R227, R35, R227 ;  /* 0x000000e323e37221 */ /* 0x010fca0000000000 */
[----:B------:R4:W-:Y:S04]  /*5500*/  STL [R1], R227 ;  /* 0x000000e301007387 */ /* 0x0009e80000100800 */
[----:B----4-:R-:W4:Y:S02]  /*5510*/  LDL.LU R227, [R1+0x8c] ;  /* 0x00008c0001e37983 */ /* 0x010f240000300800 */
[----:B----4-:R-:W-:-:S05]  /*5520*/  FADD R227, R36, R227 ;  /* 0x000000e324e37221 */ /* 0x010fca0000000000 */
[----:B------:R4:W-:Y:S04]  /*5530*/  STL [R1+0x4], R227 ;  /* 0x000004e301007387 */ /* 0x0009e80000100800 */
        /* <DEDUP_REMOVED lines=33> */
[----:B----4-:R4:W5:Y:S02]  /*5750*/  LDL.LU R227, [R1+0x5c] ;  /* 0x00005c0001e37983 */ /* 0x0109640000300800 */
.L_x_32:
[----:B------:R-:W-:-:S04]  /*5760*/  IMAD.U32 R228, RZ, RZ, UR15 ;  /* 0x0000000fffe47e24 */ /* 0x000fc8000f8e00ff */
[----:B------:R0:W-:Y:S01]  /*5770*/  SYNCS.ARRIVE.TRANS64.A1T0 RZ, [R228+UR11], RZ ;  /* 0x000000ffe4ff79a7 */ /* 0x0001e2000810000b */
[----:B------:R-:W-:Y:S02]  /*5780*/  WARPGROUP.DEPBAR.LE gsb0, 0x0 ;  /* 0x00008000000079c5 */ /* 0x000fe40000010000 */
[----:B------:R-:W1:Y:S02]  /*5790*/  LDC R24, c[0x0][0x28c] ;  /* 0x0000a300ff187b82 */ /* 0x000e640000000800 */
[----:B-1----:R-:W-:-:S13]  /*57a0*/  ISETP.GE.AND P0, PT, R24, 0x1, PT ;  /* 0x000000011800780c */ /* 0x002fda0003f06270 */
[----:B0-----:R-:W-:Y:S05]  /*57b0*/  @!P0 BRA `(.L_x_33) ;  /* 0x0000000000408947 */ /* 0x001fea0003800000 */
[----:B------:R-:W-:-:S06]  /*57c0*/  UISETP.NE.AND UP0, UPT, UR8, 0x3, UPT ;  /* 0x000000030800788c */ /* 0x000fcc000bf05270 */
[----:B------:R-:W-:-:S13]  /*57d0*/  PLOP3.LUT P0, PT, PT, PT, UP0, 0x80, 0x0 ;  /* 0x000000000000781c */ /* 0x000fda0003f0f008 */
[----:B------:R-:W-:Y:S05]  /*57e0*/  @!P0 BRA `(.L_x_34) ;  /* 0x0000000000048947 */ /* 0x000fea0003800000 */
[----:B------:R-:W-:Y:S01]  /*57f0*/  BPT.TRAP 0x1 ;  /* 0x000000040000795c */ /* 0x000fe20000300000 */
.L_x_34:
[----:B------:R-:W-:Y:S02]  /*5800*/  UIADD3 UR4, UR12, UR18, URZ ;  /* 0x000000120c047290 */ /* 0x000fe4000fffe03f */
[----:B------:R-:W-:Y:S02]  /*5810*/  UISETP.GT.U32.AND UP0, UPT, UR5, 0x1, UPT ;  /* 0x000000010500788c */ /* 0x000fe4000bf04070 */
[----:B------:R-:W-:-:S04]  /*5820*/  UIMAD.WIDE.U32 UR20, UR4, -0x45d1745d, URZ ;  /* 0xba2e8ba3041478a5 */ /* 0x000fc8000f8e003f */
[----:B------:R-:W-:Y:S01]  /*5830*/  USHF.R.U32.HI UR20, URZ, 0x3, UR21 ;  /* 0x000000033f147899 */ /* 0x000fe20008011615 */
[----:B------:R-:W-:-:S03]  /*5840*/  PLOP3.LUT P0, PT, PT, PT, UP0, 0x80, 0x0 ;  /* 0x000000000000781c */ /* 0x000fc60003f0f008 */
[----:B------:R-:W-:-:S04]  /*5850*/  UIMAD UR4, UR20, -0xb, UR4 ;  /* 0xfffffff5140478a4 */ /* 0x000fc8000f8e0204 */
[----:B------:R-:W-:-:S04]  /*5860*/  ULEA UR4, UR4, UR10, 0x3 ;  /* 0x0000000a04047291 */ /* 0x000fc8000f8e183f */
[----:B------:R-:W-:-:S04]  /*5870*/  UIADD3 UR4, UR4, 0x58, URZ ;  /* 0x0000005804047890 */ /* 0x000fc8000fffe03f */
[----:B------:R-:W-:-:S09]  /*5880*/  UPRMT UR4, URZ, 0x654, UR4 ;  /* 0x000006543f047896 */ /* 0x000fd20008000004 */
[----:B------:R-:W-:Y:S01]  /*5890*/  SYNCS.ARRIVE.TRANS64.RED.A1T0 RZ, [UR4], RZ ;  /* 0x000000ffffff79a7 */ /* 0x000fe20008100404 */
[----:B------:R-:W-:Y:S05]  /*58a0*/  @P0 BRA `(.L_x_33) ;  /* 0x0000000000040947 */ /* 0x000fea0003800000 */
[----:B------:R-:W-:Y:S01]  /*58b0*/  BPT.TRAP 0x1 ;  /* 0x000000040000795c */ /* 0x000fe20000300000 */
.L_x_33:
[----:B-----5:R0:W-:Y:S01]  /*58c0*/  STL [R1+0x5c], R0 ;  /* 0x00005c0001007387 */ /* 0x0201e20000100800 */
[----:B------:R-:W-:Y:S01]  /*58d0*/  IMAD.U32 R24, RZ, RZ, UR13 ;  /* 0x0000000dff187e24 */ /* 0x000fe2000f8e00ff */
[----:B------:R-:W-:Y:S01]  /*58e0*/  UIADD3 UR18, UR9, UR18, URZ ;  /* 0x0000001209127290 */ /* 0x000fe2000fffe03f */
[----:B------:R-:W1:Y:S01]  /*58f0*/  LDC R35, c[0x0][0x288] ;  /* 0x0000a200ff237b82 */ /* 0x000e620000000800 */
[----:B0-----:R-:W2:Y:S02]  /*5900*/  LDL R0, [R1+0x48] ;  /* 0x0000480001007983 */ /* 0x001ea40000100800 */
[----:B------:R-:W-:Y:S01]  /*5910*/  SHF.L.U32 R24, R24, 0x1f, RZ ;  /* 0x0000001f18187819 */ /* 0x000fe200000006ff */
[----:B------:R-:W-:Y:S02]  /*5920*/  UISETP.GT.U32.AND UP0, UPT, UR18, 0xa, UPT ;  /* 0x0000000a1200788c */ /* 0x000fe4000bf04070 */
[----:B------:R-:W-:Y:S01]  /*5930*/  UISETP.GE.U32.AND UP1, UPT, UR9, 0xb, UPT ;  /* 0x0000000b0900788c */ /* 0x000fe2000bf26070 */
[----:B------:R-:W0:Y:S01]  /*5940*/  SYNCS.PHASECHK.TRANS64.TRYWAIT P0, [UR14+0x8], R24 ;  /* 0x00000818ff0075a7 */ /* 0x000e22000800014e */
[----:B------:R-:W-:-:S02]  /*5950*/  UISETP.LT.U32.AND UP0, UPT, UR9, 0xb, UP0 ;  /* 0x0000000b0900788c */ /* 0x000fc40008701070 */
[----:B------:R-:W-:Y:S02]  /*5960*/  UIMAD.WIDE.U32 UR20, UR18, -0x45d1745d, URZ ;  /* 0xba2e8ba3121478a5 */ /* 0x000fe4000f8e003f */
[----:B------:R-:W-:Y:S02]  /*5970*/  USEL UR4, URZ, 0x1, !UP0 ;  /* 0x000000013f047887 */ /* 0x000fe4000c000000 */
[----:B------:R-:W-:Y:S01]  /*5980*/  USHF.R.U32.HI UR20, URZ, 0x3, UR21 ;  /* 0x000000033f147899 */ /* 0x000fe20008011615 */
[----:B--2---:R-:W-:Y:S02]  /*5990*/  IMAD.SHL.U32 R32, R0, 0x2, RZ ;  /* 0x0000000200207824 */ /* 0x004fe400078e00ff */
[----:B------:R2:W5:Y:S01]  /*59a0*/  LDL.LU R0, [R1+0x5c] ;  /* 0x00005c0001007983 */ /* 0x0005620000300800 */
[----:B------:R-:W-:Y:S02]  /*59b0*/  ULOP3.LUT UR17, UR17, UR4, URZ, 0x3c, !UPT ;  /* 0x0000000411117292 */ /* 0x000fe4000f8e3c3f */
[----:B------:R-:W-:Y:S01]  /*59c0*/  UIMAD UR18, UR20, -0xb, UR18 ;  /* 0xfffffff5141278a4 */ /* 0x000fe2000f8e0212 */
[----:B------:R-:W-:Y:S01]  /*59d0*/  SHF.R.S32.HI R33, RZ, 0x1f, R32 ;  /* 0x0000001fff217819 */ /* 0x000fe20000011420 */
[----:B------:R-:W-:Y:S01]  /*59e0*/  @UP1 ULOP3.LUT UR17, UR17, 0x1, UR20, 0x78, !UPT ;  /* 0x0000000111111892 */ /* 0x000fe2000f8e7814 */
[----:B01----:R-:W-:Y:S11]  /*59f0*/  @!P0 BRA `(.L_x_35) ;  /* 0x000000a800b08947 */ /* 0x003ff60003800000 */
.L_x_312:
[----:B------:R1:W-:Y:S01]  /*5a00*/  STL [R1+0x64], R3 ;  /* 0x0000640301007387 */ /* 0x0003e20000100800 */
[----:B------:R-:W-:Y:S01]  /*5a10*/  ULDC.64 UR20, c[0x0][0x5d0] ;  /* 0x0001740000147ab9 */ /* 0x000fe20000000a00 */
[----:B------:R-:W-:Y:S02]  /*5a20*/  ULDC UR4, c[0x0][0x284] ;  /* 0x0000a10000047ab9 */ /* 0x000fe40000000800 */
[----:B-1----:R-:W2:Y:S04]  /*5a30*/  LDL.LU R3, [R1+0x44] ;  /* 0x0000440001037983 */ /* 0x002ea80000300800 */
[----:B------:R1:W-:Y:S04]  /*5a40*/  STL [R1+0x60], R2 ;  /* 0x0000600201007387 */ /* 0x0003e80000100800 */
[----:B-1----:R-:W3:Y:S04]  /*5a50*/  LDL R2, [R1+0x40] ;  /* 0x0000400001027983 */ /* 0x002ee80000100800 */
[----:B-----5:R1:W-:Y:S04]  /*5a60*/  STL [R1+0x5c], R0 ;  /* 0x00005c0001007387 */ /* 0x0203e80000100800 */
[----:B-1----:R-:W4:Y:S01]  /*5a70*/  LDL R0, [R1+0x34] ;  /* 0x0000340001007983 */ /* 0x002f220000100800 */
[----:B--2---:R-:W-:-:S03]  /*5a80*/  IMAD R36, R3, 0xf0, RZ ;  /* 0x000000f003247824 */ /* 0x004fc600078e02ff */
[----:B------:R1:W5:Y:S01]  /*5a90*/  LDL.LU R3, [R1+0x64] ;  /* 0x0000640001037983 */ /* 0x0003620000300800 */
[----:B---3--:R-:W-:-:S03]  /*5aa0*/  IMAD.SHL.U32 R34, R2, 0x40, RZ ;  /* 0x0000004002227824 */ /* 0x008fc600078e00ff */
[----:B------:R1:W5:Y:S01]  /*5ab0*/  LDL.LU R2, [R1+0x60] ;  /* 0x0000600001027983 */ /* 0x0003620000300800 */
[----:B----4-:R-:W-:Y:S01]  /*5ac0*/  SHF.R.S32.HI R38, RZ, 0x1f, R0 ;  /* 0x0000001fff267819 */ /* 0x010fe20000011400 */
[----:B0-----:R-:W-:-:S04]  /*5ad0*/  IMAD.WIDE.U32 R24, R0, UR20, R32 ;  /* 0x0000001400187c25 */ /* 0x001fc8000f8e0020 */
[----:B------:R-:W-:-:S04]  /*5ae0*/  IMAD R26, R38, UR20, RZ ;  /* 0x00000014261a7c24 */ /* 0x000fc8000f8e02ff */
[----:B------:R-:W-:Y:S02]  /*5af0*/  IMAD R27, R0, UR21, R26 ;  /* 0x00000015001b7c24 */ /* 0x000fe4000f8e021a */
[----:B------:R1:W5:Y:S01]  /*5b00*/  LDL.LU R0, [R1+0x5c] ;  /* 0x00005c0001007983 */ /* 0x0003620000300800 */
[----:B------:R-:W-:-:S04]  /*5b10*/  ISETP.GE.AND P0, PT, R34, UR4, PT ;  /* 0x0000000422007c0c */ /* 0x000fc8000bf06270 */
[C---:B------:R-:W-:Y:S02]  /*5b20*/  ISETP.GE.OR P0, PT, R36.reuse, R35, P0 ;  /* 0x000000232400720c */ /* 0x040fe40000706670 */
[----:B------:R-:W-:Y:S02]  /*5b30*/  SHF.R.S32.HI R37, RZ, 0x1f, R36 ;  /* 0x0000001fff257819 */ /* 0x000fe40000011424 */
[----:B------:R-:W-:-:S04]  /*5b40*/  IADD3 R24, P1, R36, R24, RZ ;  /* 0x0000001824187210 */ /* 0x000fc80007f3e0ff */
[----:B------:R-:W-:-:S05]  /*5b50*/  IADD3.X R25, R37, R25, R27, P1, !PT ;  /* 0x0000001925197210 */ /* 0x000fca0000ffe41b */
[----:B-1----:R-:W-:Y:S05]  /*5b60*/  @P0 BRA `(.L_x_36) ;  /* 0x0000008c000c0947 */ /* 0x002fea0003800000 */
[----:B------:R0:W-:Y:S01]  /*5b70*/  STL.64 [R1+0x68], R4 ;  /* 0x0000680401007387 */ /* 0x0001e20000100a00 */
[----:B------:R-:W1:Y:S01]  /*5b80*/  LDC.64 R28, c[0x0][0x5c8] ;  /* 0x00017200ff1c7b82 */ /* 0x000e620000000a00 */
[----:B------:R-:W-:Y:S02]  /*5b90*/  ULDC.64 UR20, c[0x0][0x5c0] ;  /* 0x0001700000147ab9 */ /* 0x000fe40000000a00 */
[----:B0-----:R-:W2:Y:S04]  /*5ba0*/  LDL.64 R4, [R1+0x50] ;  /* 0x0000500001047983 */ /* 0x001ea80000100a00 */
[----:B-----5:R0:W-:Y:S04]  /*5bb0*/  STL [R1+0x64], R3 ;  /* 0x0000640301007387 */ /* 0x0201e80000100800 */
[----:B0-----:R-:W2:Y:S04]  /*5bc0*/  LDL.LU R3, [R1+0x40] ;  /* 0x0000400001037983 */ /* 0x001ea80000300800 */
[----:B------:R0:W-:Y:S04]  /*5bd0*/  STL [R1+0x60], R2 ;  /* 0x0000600201007387 */ /* 0x0001e80000100800 */
[----:B0-----:R-:W3:Y:S04]  /*5be0*/  LDL R2, [R1+0x48] ;  /* 0x0000480001027983 */ /* 0x001ee80000100800 */
[----:B------:R0:W-:Y:S04]  /*5bf0*/  STL [R1+0x5c], R0 ;  /* 0x00005c0001007387 */ /* 0x0001e80000100800 */
[----:B0-----:R-:W4:Y:S01]  /*5c00*/  LDL R0, [R1+0x4c] ;  /* 0x00004c0001007983 */ /* 0x001f220000100800 */
[----:B--2---:R-:W-:-:S03]  /*5c10*/  IMAD.WIDE R30, R3, 0x40, R4 ;  /* 0x00000040031e7825 */ /* 0x004fc600078e0204 */
[----:B------:R0:W5:Y:S04]  /*5c20*/  LDL.LU.64 R4, [R1+0x68] ;  /* 0x0000680001047983 */ /* 0x0001680000300a00 */
[----:B------:R0:W5:Y:S01]  /*5c30*/  LDL.LU R3, [R1+0x64] ;  /* 0x0000640001037983 */ /* 0x0001620000300800 */
[-C--:B-1----:R-:W-:Y:S02]  /*5c40*/  IMAD R26, R31, R28.reuse, RZ ;  /* 0x0000001c1f1a7224 */ /* 0x082fe400078e02ff */
[----:B------:R-:W-:-:S04]  /*5c50*/  IMAD.WIDE.U32 R24, R30, R28, R24 ;  /* 0x0000001c1e187225 */ /* 0x000fc800078e0018 */
[----:B------:R-:W-:Y:S01]  /*5c60*/  IMAD R27, R30, R29, R26 ;  /* 0x0000001d1e1b7224 */ /* 0x000fe200078e021a */
[----:B------:R-:W-:Y:S01]  /*5c70*/  LEA R26, P0, R28, R24, 0x3 ;  /* 0x000000181c1a7211 */ /* 0x000fe200078018ff */
[----:B---3--:R-:W-:Y:S01]  /*5c80*/  IMAD R35, R2, -0x2, R35 ;  /* 0xfffffffe02237824 */ /* 0x008fe200078e0223 */
[----:B------:R-:W-:Y:S01]  /*5c90*/  IADD3 R24, P1, R24, UR20, RZ ;  /* 0x0000001418187c10 */ /* 0x000fe2000ff3e0ff */
[----:B------:R0:W5:Y:S01]  /*5ca0*/  LDL.LU R2, [R1+0x60] ;  /* 0x0000600001027983 */ /* 0x0001620000300800 */
[----:B------:R-:W-:Y:S01]  /*5cb0*/  IMAD.IADD R27, R25, 0x1, R27 ;  /* 0x00000001191b7824 */ /* 0x000fe200078e021b */
[----:B------:R-:W-:-:S04]  /*5cc0*/  IADD3 R26, P2, R26, UR20, RZ ;  /* 0x000000141a1a7c10 */ /* 0x000fc8000ff5e0ff */
[----:B------:R-:W-:Y:S02]  /*5cd0*/  LEA.HI.X R28, R28, R27, R29, 0x3, P0 ;  /* 0x0000001b1c1c7211 */ /* 0x000fe400000f1c1d */
[----:B------:R-:W-:Y:S01]  /*5ce0*/  FSETP.NEU.AND P0, PT, RZ, UR19, PT ;  /* 0x00000013ff007c0b */ /* 0x000fe2000bf0d000 */
[----:B----4-:R-:W-:Y:S02]  /*5cf0*/  IMAD.IADD R34, R0, 0x1, -R34 ;  /* 0x0000000100227824 */ /* 0x010fe400078e0a22 */
[----:B------:R0:W5:Y:S01]  /*5d00*/  LDL.LU R0, [R1+0x5c] ;  /* 0x00005c0001007983 */ /* 0x0001620000300800 */
[----:B------:R-:W-:Y:S01]  /*5d10*/  IADD3.X R25, R27, UR21, RZ, P1, !PT ;  /* 0x000000151b197c10 */ /* 0x000fe20008ffe4ff */
[----:B------:R-:W-:Y:S01]  /*5d20*/  BSSY B0, `(.L_x_36) ;  /* 0x00008a7000007945 */ /* 0x000fe20003800000 */
[----:B------:R-:W-:Y:S01]  /*5d30*/  IADD3.X R27, R28, UR21, RZ, P2, !PT ;  /* 0x000000151c1b7c10 */ /* 0x000fe200097fe4ff */
[----:B------:R-:W-:-:S06]  /*5d40*/  IMAD.IADD R35, R35, 0x1, -R36 ;  /* 0x0000000123237824 */ /* 0x000fcc00078e0a24 */
[----:B0-----:R-:W-:Y:S05]  /*5d50*/  @!P0 BRA `(.L_x_37) ;  /* 0x0000006400e88947 */ /* 0x001fea0003800000 */
[----:B-----5:R0:W-:Y:S01]  /*5d60*/  STL [R1+0x5c], R0 ;  /* 0x00005c0001007387 */ /* 0x0201e20000100800 */
[----:B------:R-:W-:Y:S01]  /*5d70*/  ULDC.64 UR20, c[0x0][0x5b8] ;  /* 0x00016e0000147ab9 */ /* 0x000fe20000000a00 */
[----:B------:R-:W-:Y:S02]  /*5d80*/  ULDC.64 UR22, c[0x0][0x5a8] ;  /* 0x00016a0000167ab9 */ /* 0x000fe40000000a00 */
[----:B0-----:R-:W2:Y:S01]  /*5d90*/  LDL.LU R0, [R1+0x34] ;  /* 0x0000340001007983 */ /* 0x001ea20000300800 */
[----:B------:R-:W-:Y:S01]  /*5da0*/  IMAD R28, R38, UR20, RZ ;  /* 0x00000014261c7c24 */ /* 0x000fe2000f8e02ff */
[----:B------:R-:W-:Y:S01]  /*5db0*/  BSSY B1, `(.L_x_38) ;  /* 0x0000011000017945 */ /* 0x000fe20003800000 */
[----:B--2---:R-:W-:-:S04]  /*5dc0*/  IMAD.WIDE.U32 R32, R0, UR20, R32 ;  /* 0x0000001400207c25 */ /* 0x004fc8000f8e0020 */
[----:B------:R-:W-:Y:S01]  /*5dd0*/  IMAD R29, R0, UR21, R28 ;  /* 0x00000015001d7c24 */ /* 0x000fe2000f8e021c */
[----:B------:R-:W-:Y:S01]  /*5de0*/  IADD3 R32, P0, R36, R32, RZ ;  /* 0x0000002024207210 */ /* 0x000fe20007f1e0ff */
[----:B------:R0:W5:Y:S01]  /*5df0*/  LDL.LU R0, [R1+0x5c] ;  /* 0x00005c0001007983 */ /* 0x0001620000300800 */
[----:B------:R-:W-:Y:S01]  /*5e00*/  ULDC.64 UR20, c[0x0][0x5b0] ;  /* 0x00016c0000147ab9 */ /* 0x000fe20000000a00 */
[----:B------:R-:W-:Y:S02]  /*5e10*/  PRMT R36, RZ, 0x7610, R36 ;  /* 0x00007610ff247816 */ /* 0x000fe40000000024 */
[----:B------:R-:W-:Y:S01]  /*5e20*/  IADD3.X R33, R37, R33, R29, P0, !PT ;  /* 0x0000002125217210 */ /* 0x000fe200007fe41d */
[----:B------:R-:W-:Y:S01]  /*5e30*/  IMAD R37, R31, UR20, RZ ;  /* 0x000000141f257c24 */ /* 0x000fe2000f8e02ff */
[----:B------:R-:W-:Y:S01]  /*5e40*/  ISETP.GE.AND P0, PT, R35, 0x1, PT ;  /* 0x000000012300780c */ /* 0x000fe20003f06270 */
[----:B------:R-:W-:-:S03]  /*5e50*/  IMAD.WIDE.U32 R28, R30, UR20, R32 ;  /* 0x000000141e1c7c25 */ /* 0x000fc6000f8e0020 */
[----:B------:R-:W-:Y:S01]  /*5e60*/  ISETP.LT.OR P4, PT, R34, 0x1, !P0 ;  /* 0x000000012200780c */ /* 0x000fe20004781670 */
[----:B------:R-:W-:Y:S01]  /*5e70*/  IMAD R37, R30, UR21, R37 ;  /* 0x000000151e257c24 */ /* 0x000fe2000f8e0225 */
[----:B------:R-:W-:-:S04]  /*5e80*/  IADD3 R28, P1, R28, UR22, RZ ;  /* 0x000000161c1c7c10 */ /* 0x000fc8000ff3e0ff */
[----:B------:R-:W-:-:S07]  /*5e90*/  IADD3.X R29, R29, UR23, R37, P1, !PT ;  /* 0x000000171d1d7c10 */ /* 0x000fce0008ffe425 */
[----:B0-----:R-:W-:Y:S05]  /*5ea0*/  @P4 BRA `(.L_x_39) ;  /* 0x0000000000044947 */ /* 0x001fea0003800000 */
[----:B------:R0:W5:Y:S02]  /*5eb0*/  LDG.E.U8 R36, desc[UR32][R28.64] ;  /* 0x000000201c247981 */ /* 0x000164000c1e1100 */
.L_x_39:
[----:B------:R-:W-:Y:S05]  /*5ec0*/  BSYNC B1 ;  /* 0x0000000000017941 */ /* 0x000fea0003800000 */
.L_x_38:
[----:B-----5:R-:W-:Y:S01]  /*5ed0*/  LOP3.LUT R36, R36, 0xff, RZ, 0xc0, !PT ;  /* 0x000000ff24247812 */ /* 0x020fe200078ec0ff */
[----:B------:R-:W-:Y:S01]  /*5ee0*/  BSSY B1, `(.L_x_40) ;  /* 0x000000c000017945 */ /* 0x000fe20003800000 */
[----:B------:R-:W-:Y:S02]  /*5ef0*/  ISETP.GE.AND P1, PT, R35, 0x2, PT ;  /* 0x000000022300780c */ /* 0x000fe40003f26270 */
[----:B------:R-:W-:Y:S02]  /*5f00*/  F2FP.F16.E4M3.UNPACK_B R36, R36 ;  /* 0x00000024ff24723e */ /* 0x000fe400020006ff */
[----:B------:R-:W-:-:S03]  /*5f10*/  ISETP.LT.OR P2, PT, R34, 0x1, !P1 ;  /* 0x000000012200780c */ /* 0x000fc60004f41670 */
[----:B------:R-:W-:-:S05]  /*5f20*/  HADD2.F32 R36, -RZ, R36.H0_H0 ;  /* 0x20000024ff247230 */ /* 0x000fca0000004100 */
[----:B------:R-:W-:-:S04]  /*5f30*/  FMUL R36, R36, UR19 ;  /* 0x0000001324247c20 */ /* 0x000fc80008400000 */
[----:B------:R-:W-:-:S05]  /*5f40*/  FFMA R36, R227, UR24, R36 ;  /* 0x00000018e3247c23 */ /* 0x000fca0008000024 */
[----:B------:R-:W-:Y:S02]  /*5f50*/  F2FP.SATFINITE.E4M3.F32.PACK_AB_MERGE_C R37, RZ, R36, RZ ;  /* 0x00000024ff25723e */ /* 0x000fe400048070ff */
[----:B------:R-:W-:-:S03]  /*5f60*/  PRMT R36, RZ, 0x7610, R36 ;  /* 0x00007610ff247816 */ /* 0x000fc60000000024 */
[----:B------:R1:W-:Y:S01]  /*5f70*/  @!P4 STG.E.U8 desc[UR32][R24.64], R37 ;  /* 0x000000251800c986 */ /* 0x0003e2000c101120 */
[----:B------:R-:W-:Y:S05]  /*5f80*/  @P2 BRA `(.L_x_41) ;  /* 0x0000000000042947 */ /* 0x000fea0003800000 */
[----:B------:R2:W5:Y:S02]  /*5f90*/  LDG.E.U8 R36, desc[UR32][R28.64+0x1] ;  /* 0x000001201c247981 */ /* 0x000564000c1e1100 */
.L_x_41:
[----:B------:R-:W-:Y:S05]  /*5fa0*/  BSYNC B1 ;  /* 0x0000000000017941 */ /* 0x000fea0003800000 */
.L_x_40:
[----:B-----5:R-:W-:Y:S01]  /*5fb0*/  LOP3.LUT R36, R36, 0xff, RZ, 0xc0, !PT ;  /* 0x000000ff24247812 */ /* 0x020fe200078ec0ff */
[----:B------:R-:W-:Y:S01]  /*5fc0*/  BSSY B1, `(.L_x_42) ;  /* 0x0000012000017945 */ /* 0x000fe20003800000 */
[----:B-1----:R-:W-:Y:S02]  /*5fd0*/  IADD3 R37, P4, R30, 0x8, RZ ;  /* 0x000000081e257810 */ /* 0x002fe40007f9e0ff */
[----:B------:R-:W-:Y:S02]  /*5fe0*/  F2FP.F16.E4M3.UNPACK_B R36, R36 ;  /* 0x00000024ff24723e */ /* 0x000fe400020006ff */
[----:B------:R-:W-:Y:S01]  /*5ff0*/  ISETP.LT.OR P0, PT, R34, 0x9, !P0 ;  /* 0x000000092200780c */ /* 0x000fe20004701670 */
[----:B------:R-:W-:Y:S02]  /*6000*/  IMAD.X R30, RZ, RZ, R31, P4 ;  /* 0x000000ffff1e7224 */ /* 0x000fe400020e061f */
[----:B------:R-:W-:Y:S02]  /*6010*/  HADD2.F32 R36, -RZ, R36.H0_H0 ;  /* 0x20000024ff247230 */ /* 0x000fe40000004100 */
[----:B------:R-:W-:-:S02]  /*6020*/  IMAD R30, R30, UR20, RZ ;  /* 0x000000141e1e7c24 */ /* 0x000fc4000f8e02ff */
[----:B------:R-:W-:-:S04]  /*6030*/  IMAD.WIDE.U32 R32, R37, UR20, R32 ;  /* 0x0000001425207c25 */ /* 0x000fc8000f8e0020 */
[----:B------:R-:W-:Y:S01]  /*6040*/  FMUL R31, R36, UR19 ;  /* 0x00000013241f7c20 */ /* 0x000fe20008400000 */
[----:B------:R-:W-:-:S03]  /*6050*/  IMAD R37, R37, UR21, R30 ;  /* 0x0000001525257c24 */ /* 0x000fc6000f8e021e */
[----:B------:R-:W-:Y:S01]  /*6060*/  FFMA R31, R226, UR24, R31 ;  /* 0x00000018e21f7c23 */ /* 0x000fe2000800001f */
[----:B------:R-:W-:Y:S02]  /*6070*/  IADD3 R30, P4, R32, UR22, RZ ;  /* 0x00000016201e7c10 */ /* 0x000fe4000ff9e0ff */
[----:B------:R-:W-:Y:S02]  /*6080*/  PRMT R32, RZ, 0x7610, R32 ;  /* 0x00007610ff207816 */ /* 0x000fe40000000020 */
[----:B------:R-:W-:Y:S02]  /*6090*/  F2FP.SATFINITE.E4M3.F32.PACK_AB_MERGE_C R39, RZ, R31, RZ ;  /* 0x0000001fff27723e */ /* 0x000fe400048070ff */
[----:B------:R-:W-:-:S03]  /*60a0*/  IADD3.X R31, R33, UR23, R37, P4, !PT ;  /* 0x00000017211f7c10 */ /* 0x000fc6000a7fe425 */
[----:B------:R1:W-:Y:S01]  /*60b0*/  @!P2 STG.E.U8 desc[UR32][R24.64+0x1], R39 ;  /* 0x000001271800a986 */ /* 0x0003e2000c101120 */
[----:B------:R-:W-:Y:S05]  /*60c0*/  @P0 BRA `(.L_x_43) ;  /* 0x0000000000040947 */ /* 0x000fea0003800000 */
[----:B------:R3:W5:Y:S02]  /*60d0*/  LDG.E.U8 R32, desc[UR32][R30.64] ;  /* 0x000000201e207981 */ /* 0x000764000c1e1100 */
.L_x_43:
[----:B------:R-:W-:Y:S05]  /*60e0*/  BSYNC B1 ;  /* 0x0000000000017941 */ /* 0x000fea0003800000 */
.L_x_42:
[----:B-----5:R-:W-:Y:S01]  /*60f0*/  LOP3.LUT R32, R32, 0xff, RZ, 0xc0, !PT ;  /* 0x000000ff20207812 */ /* 0x020fe200078ec0ff */
[----:B------:R-:W-:Y:S01]  /*6100*/  BSSY B1, `(.L_x_44) ;  /* 0x000000b000017945 */ /* 0x000fe20003800000 */
[----:B------:R-:W-:Y:S02]  /*6110*/  ISETP.LT.OR P1, PT, R34, 0x9, !P1 ;  /* 0x000000092200780c */ /* 0x000fe40004f21670 */
[----:B------:R-:W-:-:S05]  /*6120*/  F2FP.F16.E4M3.UNPACK_B R32, R32 ;  /* 0x00000020ff20723e */ /* 0x000fca00020006ff */
        /* <DEDUP_REMOVED lines=8> */
.L_x_45:
[----:B------:R-:W-:Y:S05]  /*61b0*/  BSYNC B1 ;  /* 0x0000000000017941 */ /* 0x000fea0003800000 */
.L_x_44:
[----:B-----5:R-:W-:Y:S01]  /*61c0*/  LOP3.LUT R32, R32, 0xff, RZ, 0xc0, !PT ;  /* 0x000000ff20207812 */ /* 0x020fe200078ec0ff */
[----:B------:R-:W-:Y:S01]  /*61d0*/  BSSY B1, `(.L_x_46) ;  /* 0x000000c000017945 */ /* 0x000fe20003800000 */
[----:B------:R-:W-:Y:S02]  /*61e0*/  ISETP.GE.AND P0, PT, R35, 0x9, PT ;  /* 0x000000092300780c */ /* 0x000fe40003f06270 */
[----:B------:R-:W-:Y:S02]  /*61f0*/  F2FP.F16.E4M3.UNPACK_B R32, R32 ;  /* 0x00000020ff20723e */ /* 0x000fe400020006ff */
[----:B------:R-:W-:-:S03]  /*6200*/  ISETP.LT.OR P2, PT, R34, 0x1, !P0 ;  /* 0x000000012200780c */ /* 0x000fc60004741670 */
[----:B------:R-:W-:-:S05]  /*6210*/  HADD2.F32 R32, -RZ, R32.H0_H0 ;  /* 0x20000020ff207230 */ /* 0x000fca0000004100 */
[----:B----4-:R-:W-:Y:S01]  /*6220*/  FMUL R33, R32, UR19 ;  /* 0x0000001320217c20 */ /* 0x010fe20008400000 */
[----:B------:R-:W-:-:S03]  /*6230*/  PRMT R32, RZ, 0x7610, R32 ;  /* 0x00007610ff207816 */ /* 0x000fc60000000020 */
[----:B------:R-:W-:-:S05]  /*6240*/  FFMA R33, R224, UR24, R33 ;  /* 0x00000018e0217c23 */ /* 0x000fca0008000021 */
[----:B------:R-:W-:-:S05]  /*6250*/  F2FP.SATFINITE.E4M3.F32.PACK_AB_MERGE_C R33, RZ, R33, RZ ;  /* 0x00000021ff21723e */ /* 0x000fca00048070ff */
[----:B------:R4:W-:Y:S01]  /*6260*/  @!P1 STG.E.U8 desc[UR32][R26.64+0x1], R33 ;  /* 0x000001211a009986 */ /* 0x0009e2000c101120 */
[----:B------:R-:W-:Y:S05]  /*6270*/  @P2 BRA `(.L_x_47) ;  /* 0x0000000000042947 */ /* 0x000fea0003800000 */
[----:B------:R0:W5:Y:S02]  /*6280*/  LDG.E.U8 R32, desc[UR32][R28.64+0x8] ;  /* 0x000008201c207981 */ /* 0x000164000c1e1100 */
.L_x_47:
[----:B------:R-:W-:Y:S05]  /*6290*/  BSYNC B1 ;  /* 0x0000000000017941 */ /* 0x000fea0003800000 */
.L_x_46:
        /* <DEDUP_REMOVED lines=8> */
[----:B----4-:R-:W-:Y:S02]  /*6320*/  F2FP.SATFINITE.E4M3.F32.PACK_AB_MERGE_C R33, RZ, R32, RZ ;  /* 0x00000020ff21723e */ /* 0x010fe400048070ff */
[----:B------:R-:W-:-:S03]  /*6330*/  PRMT R32, RZ, 0x7610, R32 ;  /* 0x00007610ff207816 */ /* 0x000fc60000000020 */
[----:B------:R4:W-:Y:S01]  /*6340*/  @!P2 STG.E.U8 desc[UR32][R24.64+0x8], R33 ;  /* 0x000008211800a986 */ /* 0x0009e2000c101120 */
[----:B------:R-:W-:Y:S05]  /*6350*/  @P4 BRA `(.L_x_49) ;  /* 0x0000000000044947 */ /* 0x000fea0003800000 */
[----:B------:R0:W5:Y:S02]  /*6360*/  LDG.E.U8 R32, desc[UR32][R28.64+0x9] ;  /* 0x000009201c207981 */ /* 0x000164000c1e1100 */
.L_x_49:
[----:B------:R-:W-:Y:S05]  /*6370*/  BSYNC B1 ;  /* 0x0000000000017941 */ /* 0x000fea0003800000 */
.L_x_48:
[----:B-----5:R-:W-:Y:S01]  /*6380*/  LOP3.LUT R32, R32, 0xff, RZ, 0xc0, !PT ;  /* 0x000000ff20207812 */ /* 0x020fe200078ec0ff */
[----:B------:R-:W-:Y:S01]  /*6390*/  BSSY B1, `(.L_x_50) ;  /* 0x000000b000017945 */ /* 0x000fe20003800000 */
[----:B------:R-:W-:Y:S02]  /*63a0*/  ISETP.LT.OR P0, PT, R34, 0x9, !P0 ;  /* 0x000000092200780c */ /* 0x000fe40004701670 */
[----:B------:R-:W-:-:S05]  /*63b0*/  F2FP.F16.E4M3.UNPACK_B R32, R32 ;  /* 0x00000020ff20723e */ /* 0x000fca00020006ff */
        /* <DEDUP_REMOVED lines=8> */
.L_x_51:
[----:B------:R-:W-:Y:S05]  /*6440*/  BSYNC B1 ;  /* 0x0000000000017941 */ /* 0x000fea0003800000 */
.L_x_50:
[----:B-----5:R-:W-:Y:S01]  /*6450*/  LOP3.LUT R32, R32, 0xff, RZ, 0xc0, !PT ;  /* 0x000000ff20207812 */ /* 0x020fe200078ec0ff */
[----:B------:R-:W-:Y:S01]  /*6460*/  BSSY B1, `(.L_x_52) ;  /* 0x000000b000017945 */ /* 0x000fe20003800000 */
[----:B------:R-:W-:Y:S02]  /*6470*/  ISETP.LT.OR P1, PT, R34, 0x9, !P1 ;  /* 0x000000092200780c */ /* 0x000fe40004f21670 */
[----:B------:R-:W-:-:S05]  /*6480*/  F2FP.F16.E4M3.UNPACK_B R32, R32 ;  /* 0x00000020ff20723e */ /* 0x000fca00020006ff */
        /* <DEDUP_REMOVED lines=8> */
.L_x_53:
[----:B------:R-:W-:Y:S05]  /*6510*/  BSYNC B1 ;  /* 0x0000000000017941 */ /* 0x000fea0003800000 */
.L_x_52:
        /* <DEDUP_REMOVED lines=13> */
.L_x_55:
[----:B------:R-:W-:Y:S05]  /*65f0*/  BSYNC B1 ;  /* 0x0000000000017941 */ /* 0x000fea0003800000 */
.L_x_54:
        /* <DEDUP_REMOVED lines=13> */
.L_x_57:
[----:B------:R-:W-:Y:S05]  /*66d0*/  BSYNC B1 ;  /* 0x0000000000017941 */ /* 0x000fea0003800000 */
.L_x_56:
        /* <DEDUP_REMOVED lines=12> */
.L_x_59:
[----:B------:R-:W-:Y:S05]  /*67a0*/  BSYNC B1 ;  /* 0x0000000000017941 */ /* 0x000fea0003800000 */
.L_x_58:
        /* <DEDUP_REMOVED lines=12> */
.L_x_61:
[----:B------:R-:W-:Y:S05]  /*6870*/  BSYNC B1 ;  /* 0x0000000000017941 */ /* 0x000fea0003800000 */
.L_x_60:
        /* <DEDUP_REMOVED lines=13> */
.L_x_63:
[----:B------:R-:W-:Y:S05]  /*6950*/  BSYNC B1 ;  /* 0x0000000000017941 */ /* 0x000fea0003800000 */
.L_x_62:
        /* <DEDUP_REMOVED lines=13> */
.L_x_65:
[----:B------:R-:W-:Y:S05]  /*6a30*/  BSYNC B1 ;  /* 0x0000000000017941 */ /* 0x000fea0003800000 */
.L_x_64:
        /* <DEDUP_REMOVED lines=12> */
.L_x_67:
[----:B------:R-:W-:Y:S05]  /*6b00*/  BSYNC B1 ;  /* 0x0000000000017941 */ /* 0x000fea0003800000 */
.L_x_66:
        /* <DEDUP_REMOVED lines=12> */
.L_x_69:
[----:B------:R-:W-:Y:S05]  /*6bd0*/  BSYNC B1 ;  /* 0x0000000000017941 */ /* 0x000fea0003800000 */
.L_x_68:
        /* <DEDUP_REMOVED lines=13> */
.L_x_71:
[----:B------:R-:W-:Y:S05]  /*6cb0*/  BSYNC B1 ;  /* 0x0000000000017941 */ /* 0x000fea0003800000 */
.L_x_70:
        /* <DEDUP_REMOVED lines=13> */
.L_x_73:
[----:B------:R-:W-:Y:S05]  /*6d90*/  BSYNC B1 ;  /* 0x0000000000017941 */ /* 0x000fea0003800000 */
.L_x_72:
        /* <DEDUP_REMOVED lines=12> */
.L_x_75:
[----:B------:R-:W-:Y:S05]  /*6e60*/  BSYNC B1 ;  /* 0x0000000000017941 */ /* 0x000fea0003800000 */
.L_x_74:
        /* <DEDUP_REMOVED lines=12> */
.L_x_77:
[----:B------:R-:W-:Y:S05]  /*6f30*/  BSYNC B1 ;  /* 0x0000000000017941 */ /* 0x000fea0003800000 */
.L_x_76:
        /* <DEDUP_REMOVED lines=13> */
.L_x_79:
[----:B------:R-:W-:Y:S05]  /*7010*/  BSYNC B1 ;  /* 0x0000000000017941 */ /* 0x000fea0003800000 */
.L_x_78:
        /* <DEDUP_REMOVED lines=13> */
.L_x_81:
[----:B------:R-:W-:Y:S05]  /*70f0*/  BSYNC B1 ;  /* 0x0000000000017941 */ /* 0x000fea0003800000 */
.L_x_80:
        /* <DEDUP_REMOVED lines=12> */
.L_x_83:
[----:B------:R-:W-:Y:S05]  /*71c0*/  BSYNC B1 ;  /* 0x0000000000017941 */ /* 0x000fea0003800000 */
.L_x_82:
        /* <DEDUP_REMOVED lines=12> */
.L_x_85:
[----:B------:R-:W-:Y:S05]  /*7290*/  BSYNC B1 ;  /* 0x0000000000017941 */ /* 0x000fea0003800000 */
.L_x_84:
        /* <DEDUP_REMOVED lines=13> */
.L_x_87:
[----:B------:R-:W-:Y:S05]  /*7370*/  BSYNC B1 ;  /* 0x0000000000017941 */ /* 0x000fea0003800000 */
.L_x_86:
        /* <DEDUP_REMOVED lines=13> */
.L_x_89:
[----:B------:R-:W-:Y:S05]  /*7450*/  BSYNC B1 ;  /* 0x0000000000017941 */ /* 0x000fea0003800000 */
.L_x_88:
        /* <DEDUP_REMOVED lines=12> */
.L_x_91:
[----:B------:R-:W-:Y:S05]  /*7520*/  BSYNC B1 ;  /* 0x0000000000017941 */ /* 0x000fea0003800000 */
.L_x_90:
        /* <DEDUP_REMOVED lines=12> */
.L_x_93:
[----:B------:R-:W-:Y:S05]  /*75f0*/  BSYNC B1 ;  /* 0x0000000000017941 */ /* 0x000fea0003800000 */
.L_x_92:
        /* <DEDUP_REMOVED lines=13> */
.L_x_95:
[----:B------:R-:W-:Y:S05]  /*76d0*/  BSYNC B1 ;  /* 0x0000000000017941 */ /* 0x000fea0003800000 */
.L_x_94:
        /* <DEDUP_REMOVED lines=13> */
.L_x_97:
[----:B------:R-:W-:Y:S05]  /*77b0*/  BSYNC B1 ;  /* 0x0000000000017941 */ /* 0x000fea0003800000 */
.L_x_96:
        /* <DEDUP_REMOVED lines=12> */
.L_x_99:
[----:B------:R-:W-:Y:S05]  /*7880*/  BSYNC B1 ;  /* 0x0000000000017941 */ /* 0x000fea0003800000 */
.L_x_98:
        /* <DEDUP_REMOVED lines=12> */
.L_x_101:
[----:B------:R-:W-:Y:S05]  /*7950*/  BSYNC B1 ;  /* 0x0000000000017941 */ /* 0x000fea0003800000 */
.L_x_100:
        /* <DEDUP_REMOVED lines=13> */
.L_x_103:
[----:B------:R-:W-:Y:S05]  /*7a30*/  BSYNC B1 ;  /* 0x0000000000017941 */ /* 0x000fea0003800000 */
.L_x_102:
        /* <DEDUP_REMOVED lines=13> */
.L_x_105:
[----:B------:R-:W-:Y:S05]  /*7b10*/  BSYNC B1 ;  /* 0x0000000000017941 */ /* 0x000fea0003800000 */
.L_x_104:
        /* <DEDUP_REMOVED lines=12> */
.L_x_107:
[----:B------:R-:W-:Y:S05]  /*7be0*/  BSYNC B1 ;  /* 0x0000000000017941 */ /* 0x000fea0003800000 */
.L_x_106:
        /* <DEDUP_REMOVED lines=12> */
.L_x_109:
[----:B------:R-:W-:Y:S05]  /*7cb0*/  BSYNC B1 ;  /* 0x0000000000017941 */ /* 0x000fea0003800000 */
.L_x_108:
        /* <DEDUP_REMOVED lines=13> */
.L_x_111:
[----:B------:R-:W-:Y:S05]  /*7d90*/  BSYNC B1 ;  /* 0x0000000000017941 */ /* 0x000fea0003800000 */
.L_x_110:
        /* <DEDUP_REMOVED lines=13> */
.L_x_113:
[----:B------:R-:W-:Y:S05]  /*7e70*/  BSYNC B1 ;  /* 0x0000000000017941 */ /* 0x000fea0003800000 */
.L_x_112:
        /* <DEDUP_REMOVED lines=12> */
.L_x_115:
[----:B------:R-:W-:Y:S05]  /*7f40*/  BSYNC B1 ;  /* 0x0000000000017941 */ /* 0x000fea0003800000 */
.L_x_114:
        /* <DEDUP_REMOVED lines=12> */
.L_x_117:
[----:B------:R-:W-:Y:S05]  /*8010*/  BSYNC B1 ;  /* 0x0000000000017941 */ /* 0x000fea0003800000 */
.L_x_116:
        /* <DEDUP_REMOVED lines=13> */
.L_x_119:
[----:B------:R-:W-:Y:S05]  /*80f0*/  BSYNC B1 ;  /* 0x0000000000017941 */ /* 0x000fea0003800000 */
.L_x_118:
        /* <DEDUP_REMOVED lines=13> */
.L_x_121:
[----:B------:R-:W-:Y:S05]  /*81d0*/  BSYNC B1 ;  /* 0x0000000000017941 */ /* 0x000fea0003800000 */
.L_x_120:
        /* <DEDUP_REMOVED lines=12> */
.L_x_123:
[----:B------:R-:W-:Y:S05]  /*82a0*/  BSYNC B1 ;  /* 0x0000000000017941 */ /* 0x000fea0003800000 */
.L_x_122:
        /* <DEDUP_REMOVED lines=12> */
.L_x_125:
[----:B------:R-:W-:Y:S05]  /*8370*/  BSYNC B1 ;  /* 0x0000000000017941 */ /* 0x000fea0003800000 */
.L_x_124:
        /* <DEDUP_REMOVED lines=13> */
.L_x_127:
[----:B------:R-:W-:Y:S05]  /*8450*/  BSYNC B1 ;  /* 0x0000000000017941 */ /* 0x000fea0003800000 */
.L_x_126:
        /* <DEDUP_REMOVED lines=13> */
.L_x_129:
[----:B------:R-:W-:Y:S05]  /*8530*/  BSYNC B1 ;  /* 0x0000000000017941 */ /* 0x000fea0003800000 */
.L_x_128:
        /* <DEDUP_REMOVED lines=12> */
.L_x_131:
[----:B------:R-:W-:Y:S05]  /*8600*/  BSYNC B1 ;  /* 0x0000000000017941 */ /* 0x000fea0003800000 */
.L_x_130:
        /* <DEDUP_REMOVED lines=12> */
.L_x_133:
[----:B------:R-:W-:Y:S05]  /*86d0*/  BSYNC B1 ;  /* 0x0000000000017941 */ /* 0x000fea0003800000 */
.L_x_132:
        /* <DEDUP_REMOVED lines=13> */
.L_x_135:
[----:B------:R-:W-:Y:S05]  /*87b0*/  BSYNC B1 ;  /* 0x0000000000017941 */ /* 0x000fea0003800000 */
.L_x_134:
        /* <DEDUP_REMOVED lines=13> */
.L_x_137:
[----:B------:R-:W-:Y:S05]  /*8890*/  BSYNC B1 ;  /* 0x0000000000017941 */ /* 0x000fea0003800000 */
.L_x_136:
        /* <DEDUP_REMOVED lines=12> */
.L_x_139:
[----:B------:R-:W-:Y:S05]  /*8960*/  BSYNC B1 ;  /* 0x0000000000017941 */ /* 0x000fea0003800000 */
.L_x_138:
        /* <DEDUP_REMOVED lines=12> */
.L_x_141:
[----:B------:R-:W-:Y:S05]  /*8a30*/  BSYNC B1 ;  /* 0x0000000000017941 */ /* 0x000fea0003800000 */
.L_x_140:
        /* <DEDUP_REMOVED lines=13> */
.L_x_143:
[----:B------:R-:W-:Y:S05]  /*8b10*/  BSYNC B1 ;  /* 0x0000000000017941 */ /* 0x000fea0003800000 */
.L_x_142:
        /* <DEDUP_REMOVED lines=13> */
.L_x_145:
[----:B------:R-:W-:Y:S05]  /*8bf0*/  BSYNC B1 ;  /* 0x0000000000017941 */ /* 0x000fea0003800000 */
.L_x_144:
        /* <DEDUP_REMOVED lines=12> */
.L_x_147:
[----:B------:R-:W-:Y:S05]  /*8cc0*/  BSYNC B1 ;  /* 0x0000000000017941 */ /* 0x000fea0003800000 */
.L_x_146:
        /* <DEDUP_REMOVED lines=12> */
.L_x_149:
[----:B------:R-:W-:Y:S05]  /*8d90*/  BSYNC B1 ;  /* 0x0000000000017941 */ /* 0x000fea0003800000 */
.L_x_148:
        /* <DEDUP_REMOVED lines=13> */
.L_x_151:
[----:B------:R-:W-:Y:S05]  /*8e70*/  BSYNC B1 ;  /* 0x0000000000017941 */ /* 0x000fea0003800000 */
.L_x_150:
        /* <DEDUP_REMOVED lines=13> */
.L_x_153:
[----:B------:R-:W-:Y:S05]  /*8f50*/  BSYNC B1 ;  /* 0x0000000000017941 */ /* 0x000fea0003800000 */
.L_x_152:
        /* <DEDUP_REMOVED lines=12> */
.L_x_155:
[----:B------:R-:W-:Y:S05]  /*9020*/  BSYNC B1 ;  /* 0x0000000000017941 */ /* 0x000fea0003800000 */
.L_x_154:
        /* <DEDUP_REMOVED lines=12> */
.L_x_157:
[----:B------:R-:W-:Y:S05]  /*90f0*/  BSYNC B1 ;  /* 0x0000000000017941 */ /* 0x000fea0003800000 */
.L_x_156:
        /* <DEDUP_REMOVED lines=13> */
.L_x_159:
[----:B------:R-:W-:Y:S05]  /*91d0*/  BSYNC B1 ;  /* 0x0000000000017941 */ /* 0x000fea0003800000 */
.L_x_158:
        /* <DEDUP_REMOVED lines=13> */
.L_x_161:
[----:B------:R-:W-:Y:S05]  /*92b0*/  BSYNC B1 ;  /* 0x0000000000017941 */ /* 0x000fea0003800000 */
.L_x_160:
        /* <DEDUP_REMOVED lines=12> */
.L_x_163:
[----:B------:R-:W-:Y:S05]  /*9380*/  BSYNC B1 ;  /* 0x0000000000017941 */ /* 0x000fea0003800000 */
.L_x_162:
        /* <DEDUP_REMOVED lines=12> */
.L_x_165:
[----:B------:R-:W-:Y:S05]  /*9450*/  BSYNC B1 ;  /* 0x0000000000017941 */ /* 0x000fea0003800000 */
.L_x_164:
        /* <DEDUP_REMOVED lines=13> */
.L_x_167:
[----:B------:R-:W-:Y:S05]  /*9530*/  BSYNC B1 ;  /* 0x0000000000017941 */ /* 0x000fea0003800000 */
.L_x_166:
        /* <DEDUP_REMOVED lines=13> */
.L_x_169:
[----:B------:R-:W-:Y:S05]  /*9610*/  BSYNC B1 ;  /* 0x0000000000017941 */ /* 0x000fea0003800000 */
.L_x_168:
        /* <DEDUP_REMOVED lines=12> */
.L_x_171:
[----:B------:R-:W-:Y:S05]  /*96e0*/  BSYNC B1 ;  /* 0x0000000000017941 */ /* 0x000fea0003800000 */
.L_x_170:
        /* <DEDUP_REMOVED lines=12> */
.L_x_173:
[----:B------:R-:W-:Y:S05]  /*97b0*/  BSYNC B1 ;  /* 0x0000000000017941 */ /* 0x000fea0003800000 */
.L_x_172:
        /* <DEDUP_REMOVED lines=13> */
.L_x_175:
[----:B------:R-:W-:Y:S05]  /*9890*/  BSYNC B1 ;  /* 0x0000000000017941 */ /* 0x000fea0003800000 */
.L_x_174:
        /* <DEDUP_REMOVED lines=13> */
.L_x_177:
[----:B------:R-:W-:Y:S05]  /*9970*/  BSYNC B1 ;  /* 0x0000000000017941 */ /* 0x000fea0003800000 */
.L_x_176:
        /* <DEDUP_REMOVED lines=12> */
.L_x_179:
[----:B------:R-:W-:Y:S05]  /*9a40*/  BSYNC B1 ;  /* 0x0000000000017941 */ /* 0x000fea0003800000 */
.L_x_178:
        /* <DEDUP_REMOVED lines=12> */
.L_x_181:
[----:B------:R-:W-:Y:S05]  /*9b10*/  BSYNC B1 ;  /* 0x0000000000017941 */ /* 0x000fea0003800000 */
.L_x_180:
        /* <DEDUP_REMOVED lines=13> */
.L_x_183:
[----:B------:R-:W-:Y:S05]  /*9bf0*/  BSYNC B1 ;  /* 0x0000000000017941 */ /* 0x000fea0003800000 */
.L_x_182:
        /* <DEDUP_REMOVED lines=13> */
.L_x_185:
[----:B------:R-:W-:Y:S05]  /*9cd0*/  BSYNC B1 ;  /* 0x0000000000017941 */ /* 0x000fea0003800000 */
.L_x_184:
        /* <DEDUP_REMOVED lines=12> */
.L_x_187:
[----:B------:R-:W-:Y:S05]  /*9da0*/  BSYNC B1 ;  /* 0x0000000000017941 */ /* 0x000fea0003800000 */
.L_x_186:
        /* <DEDUP_REMOVED lines=12> */
.L_x_189:
[----:B------:R-:W-:Y:S05]  /*9e70*/  BSYNC B1 ;  /* 0x0000000000017941 */ /* 0x000fea0003800000 */
.L_x_188:
        /* <DEDUP_REMOVED lines=13> */
.L_x_191:
[----:B------:R-:W-:Y:S05]  /*9f50*/  BSYNC B1 ;  /* 0x0000000000017941 */ /* 0x000fea0003800000 */
.L_x_190:
        /* <DEDUP_REMOVED lines=13> */
.L_x_193:
[----:B------:R-:W-:Y:S05]  /*a030*/  BSYNC B1 ;  /* 0x0000000000017941 */ /* 0x000fea0003800000 */
.L_x_192:
        /* <DEDUP_REMOVED lines=12> */
.L_x_195:
[----:B------:R-:W-:Y:S05]  /*a100*/  BSYNC B1 ;  /* 0x0000000000017941 */ /* 0x000fea0003800000 */
.L_x_194:
        /* <DEDUP_REMOVED lines=12> */
.L_x_197:
[----:B------:R-:W-:Y:S05]  /*a1d0*/  BSYNC B1 ;  /* 0x0000000000017941 */ /* 0x000fea0003800000 */
.L_x_196:
        /* <DEDUP_REMOVED lines=13> */
.L_x_199:
[----:B------:R-:W-:Y:S05]  /*a2b0*/  BSYNC B1 ;  /* 0x0000000000017941 */ /* 0x000fea0003800000 */
.L_x_198:
        /* <DEDUP_REMOVED lines=13> */
.L_x_201:
[----:B------:R-:W-:Y:S05]  /*a390*/  BSYNC B1 ;  /* 0x0000000000017941 */ /* 0x000fea0003800000 */
.L_x_200:
        /* <DEDUP_REMOVED lines=12> */
.L_x_203:
[----:B------:R-:W-:Y:S05]  /*a460*/  BSYNC B1 ;  /* 0x0000000000017941 */ /* 0x000fea0003800000 */
.L_x_202:
        /* <DEDUP_REMOVED lines=12> */
.L_x_205:
[----:B------:R-:W-:Y:S05]  /*a530*/  BSYNC B1 ;  /* 0x0000000000017941 */ /* 0x000fea0003800000 */
.L_x_204:
        /* <DEDUP_REMOVED lines=13> */
.L_x_207:
[----:B------:R-:W-:Y:S05]  /*a610*/  BSYNC B1 ;  /* 0x0000000000017941 */ /* 0x000fea0003800000 */
.L_x_206:
[----:B-----5:R-:W-:Y:S01]  /*a620*/  LOP3.LUT R32, R32, 0xff, RZ, 0xc0, !PT ;  /* 0x000000ff20207812 */ /* 0x020fe200078ec0ff */
[----:B------:R-:W-:Y:S01]  /*a630*/  BSSY B1, `(.L_x_208) ;  /* 0x000000c000017945 */ /* 0x000fe20003800000 */
[----:B------:R-:W-:Y:S02]  /*a640*/  ISETP.GE.AND P1, PT, R35, 0xaa, PT ;  /* 0x000000aa2300780c */ /* 0x000fe40003f26270 */
[----:B------:R-:W-:Y:S02]  /*a650*/  F2FP.F16.E4M3.UNPACK_B R32, R32 ;  /* 0x00000020ff20723e */ /* 0x000fe400020006ff */
[----:B------:R-:W-:-:S03]  /*a660*/  ISETP.LT.OR P4, PT, R34, 0x1, !P1 ;  /* 0x000000012200780c */ /* 0x000fc60004f81670 */
[----:B------:R-:W-:-:S05]  /*a670*/  HADD2.F32 R32, -RZ, R32.H0_H0 ;  /* 0x20000020ff207230 */ /* 0x000fca0000004100 */
[----:B------:R-:W-:-:S04]  /*a680*/  FMUL R32, R32, UR19 ;  /* 0x0000001320207c20 */ /* 0x000fc80008400000 */
[----:B------:R-:W-:Y:S01]  /*a690*/  FFMA R32, R23, UR24, R32 ;  /* 0x0000001817207c23 */ /* 0x000fe20008000020 */
[----:B------:R-:W-:-:S04]  /*a6a0*/  PRMT R23, RZ, 0x7610, R23 ;  /* 0x00007610ff177816 */ /* 0x000fc80000000017 */
[----:B----4-:R-:W-:-:S05]  /*a6b0*/  F2FP.SATFINITE.E4M3.F32.PACK_AB_MERGE_C R33, RZ, R32, RZ ;  /* 0x00000020ff21723e */ /* 0x010fca00048070ff */
[----:B------:R4:W-:Y:S01]  /*a6c0*/  @!P2 STG.E.U8 desc[UR32][R24.64+0xa8], R33 ;  /* 0x0000a8211800a986 */ /* 0x0009e2000c101120 */
[----:B------:R-:W-:Y:S05]  /*a6d0*/  @P4 BRA `(.L_x_209) ;  /* 0x0000000000044947 */ /* 0x000fea0003800000 */
[----:B------:R0:W5:Y:S02]  /*a6e0*/  LDG.E.U8 R23, desc[UR32][R28.64+0xa9] ;  /* 0x0000a9201c177981 */ /* 0x000164000c1e1100 */
.L_x_209:
[----:B------:R-:W-:Y:S05]  /*a6f0*/  BSYNC B1 ;  /* 0x0000000000017941 */ /* 0x000fea0003800000 */
.L_x_208:
[----:B-----5:R-:W-:Y:S01]  /*a700*/  LOP3.LUT R23, R23, 0xff, RZ, 0xc0, !PT ;  /* 0x000000ff17177812 */ /* 0x020fe200078ec0ff */
[----:B------:R-:W-:Y:S01]  /*a710*/  BSSY B1, `(.L_x_210) ;  /* 0x000000b000017945 */ /* 0x000fe20003800000 */
[----:B------:R-:W-:Y:S02]  /*a720*/  ISETP.LT.OR P0, PT, R34, 0x9, !P0 ;  /* 0x000000092200780c */ /* 0x000fe40004701670 */
[----:B------:R-:W-:-:S05]  /*a730*/  F2FP.F16.E4M3.UNPACK_B R23, R23 ;  /* 0x00000017ff17723e */ /* 0x000fca00020006ff */
[----:B------:R-:W-:-:S05]  /*a740*/  HADD2.F32 R23, -RZ, R23.H0_H0 ;  /* 0x20000017ff177230 */ /* 0x000fca0000004100 */
[----:B------:R-:W-:-:S04]  /*a750*/  FMUL R23, R23, UR19 ;  /* 0x0000001317177c20 */ /* 0x000fc80008400000 */
[----:B------:R-:W-:Y:S01]  /*a760*/  FFMA R23, R22, UR24, R23 ;  /* 0x0000001816177c23 */ /* 0x000fe20008000017 */
[----:B------:R-:W-:-:S04]  /*a770*/  PRMT R22, RZ, 0x7610, R22 ;  /* 0x00007610ff167816 */ /* 0x000fc80000000016 */
[----:B------:R-:W-:-:S05]  /*a780*/  F2FP.SATFINITE.E4M3.F32.PACK_AB_MERGE_C R23, RZ, R23, RZ ;  /* 0x00000017ff17723e */ /* 0x000fca00048070ff */
[----:B------:R0:W-:Y:S01]  /*a790*/  @!P4 STG.E.U8 desc[UR32][R24.64+0xa9], R23 ;  /* 0x0000a9171800c986 */ /* 0x0001e2000c101120 */
[----:B------:R-:W-:Y:S05]  /*a7a0*/  @P0 BRA `(.L_x_211) ;  /* 0x0000000000040947 */ /* 0x000fea0003800000 */
[----:B------:R0:W5:Y:S02]  /*a7b0*/  LDG.E.U8 R22, desc[UR32][R30.64+0xa8] ;  /* 0x0000a8201e167981 */ /* 0x000164000c1e1100 */
.L_x_211:
[----:B------:R-:W-:Y:S05]  /*a7c0*/  BSYNC B1 ;  /* 0x0000000000017941 */ /* 0x000fea0003800000 */
.L_x_210:
        /* <DEDUP_REMOVED lines=8> */
[----:B0-----:R-:W-:-:S05]  /*a850*/  F2FP.SATFINITE.E4M3.F32.PACK_AB_MERGE_C R23, RZ, R22, RZ ;  /* 0x00000016ff17723e */ /* 0x001fca00048070ff */
[----:B------:R0:W-:Y:S01]  /*a860*/  @!P0 STG.E.U8 desc[UR32][R26.64+0xa8], R23 ;  /* 0x0000a8171a008986 */ /* 0x0001e2000c101120 */
[----:B------:R-:W-:Y:S05]  /*a870*/  @P1 BRA `(.L_x_213) ;  /* 0x0000000000041947 */ /* 0x000fea0003800000 */
[----:B------:R0:W5:Y:S02]  /*a880*/  LDG.E.U8 R21, desc[UR32][R30.64+0xa9] ;  /* 0x0000a9201e157981 */ /* 0x000164000c1e1100 */
.L_x_213:
[----:B------:R-:W-:Y:S05]  /*a890*/  BSYNC B1 ;  /* 0x0000000000017941 */ /* 0x000fea0003800000 */
.L_x_212:
        /* <DEDUP_REMOVED lines=13> */
.L_x_215:
[----:B------:R-:W-:Y:S05]  /*a970*/  BSYNC B1 ;  /* 0x0000000000017941 */ /* 0x000fea0003800000 */
.L_x_214:
        /* <DEDUP_REMOVED lines=13> */
.L_x_217:
[----:B------:R-:W-:Y:S05]  /*aa50*/  BSYNC B1 ;  /* 0x0000000000017941 */ /* 0x000fea0003800000 */
.L_x_216:
        /* <DEDUP_REMOVED lines=12> */
.L_x_219:
[----:B------:R-:W-:Y:S05]  /*ab20*/  BSYNC B1 ;  /* 0x0000000000017941 */ /* 0x000fea0003800000 */
.L_x_218:
        /* <DEDUP_REMOVED lines=12> */
.L_x_221:
[----:B------:R-:W-:Y:S05]  /*abf0*/  BSYNC B1 ;  /* 0x0000000000017941 */ /* 0x000fea0003800000 */
.L_x_220:
        /* <DEDUP_REMOVED lines=13> */
.L_x_223:
[----:B------:R-:W-:Y:S05]  /*acd0*/  BSYNC B1 ;  /* 0x0000000000017941 */ /* 0x000fea0003800000 */
.L_x_222:
        /* <DEDUP_REMOVED lines=13> */
.L_x_225:
[----:B------:R-:W-:Y:S05]  /*adb0*/  BSYNC B1 ;  /* 0x0000000000017941 */ /* 0x000fea0003800000 */
.L_x_224:
        /* <DEDUP_REMOVED lines=12> */
.L_x_227:
[----:B------:R-:W-:Y:S05]  /*ae80*/  BSYNC B1 ;  /* 0x0000000000017941 */ /* 0x000fea0003800000 */
.L_x_226:
        /* <DEDUP_REMOVED lines=12> */
.L_x_229:
[----:B------:R-:W-:Y:S05]  /*af50*/  BSYNC B1 ;  /* 0x0000000000017941 */ /* 0x000fea0003800000 */
.L_x_228:
        /* <DEDUP_REMOVED lines=13> */
.L_x_231:
[----:B------:R-:W-:Y:S05]  /*b030*/  BSYNC B1 ;  /* 0x0000000000017941 */ /* 0x000fea0003800000 */
.L_x_230:
        /* <DEDUP_REMOVED lines=13> */
.L_x_233:
[----:B------:R-:W-:Y:S05]  /*b110*/  BSYNC B1 ;  /* 0x0000000000017941 */ /* 0x000fea0003800000 */
.L_x_232:
        /* <DEDUP_REMOVED lines=12> */
.L_x_235:
[----:B------:R-:W-:Y:S05]  /*b1e0*/  BSYNC B1 ;  /* 0x0000000000017941 */ /* 0x000fea0003800000 */
.L_x_234:
        /* <DEDUP_REMOVED lines=12> */
.L_x_237:
[----:B------:R-:W-:Y:S05]  /*b2b0*/  BSYNC B1 ;  /* 0x0000000000017941 */ /* 0x000fea0003800000 */
.L_x_236:
        /* <DEDUP_REMOVED lines=13> */
.L_x_239:
[----:B------:R-:W-:Y:S05]  /*b390*/  BSYNC B1 ;  /* 0x0000000000017941 */ /* 0x000fea0003800000 */
.L_x_238:
        /* <DEDUP_REMOVED lines=13> */
.L_x_241:
[----:B------:R-:W-:Y:S05]  /*b470*/  BSYNC B1 ;  /* 0x0000000000017941 */ /* 0x000fea0003800000 */
.L_x_240:
        /* <DEDUP_REMOVED lines=12> */
.L_x_243:
[----:B------:R-:W-:Y:S05]  /*b540*/  BSYNC B1 ;  /* 0x0000000000017941 */ /* 0x000fea0003800000 */
.L_x_242:
        /* <DEDUP_REMOVED lines=12> */
.L_x_245:
[----:B------:R-:W-:Y:S05]  /*b610*/  BSYNC B1 ;  /* 0x0000000000017941 */ /* 0x000fea0003800000 */
.L_x_244:
        /* <DEDUP_REMOVED lines=13> */
.L_x_247:
[----:B------:R-:W-:Y:S05]  /*b6f0*/  BSYNC B1 ;  /* 0x0000000000017941 */ /* 0x000fea0003800000 */
.L_x_246:
        /* <DEDUP_REMOVED lines=13> */
.L_x_249:
[----:B------:R-:W-:Y:S05]  /*b7d0*/  BSYNC B1 ;  /* 0x0000000000017941 */ /* 0x000fea0003800000 */
.L_x_248:
        /* <DEDUP_REMOVED lines=12> */
.L_x_251:
[----:B------:R-:W-:Y:S05]  /*b8a0*/  BSYNC B1 ;  /* 0x0000000000017941 */ /* 0x000fea0003800000 */
.L_x_250:
[----:B-----5:R-:W-:Y:S01]  /*b8b0*/  LOP3.LUT R2, R2, 0xff, RZ, 0xc0, !PT ;  /* 0x000000ff02027812 */ /* 0x020fe200078ec0ff */
[----:B------:R-:W-:Y:S01]  /*b8c0*/  BSSY B1, `(.L_x_252) ;  /* 0x000000b000017945 */ /* 0x000fe20003800000 */
[----:B------:R-:W-:Y:S02]  /*b8d0*/  ISETP.LT.OR P1, PT, R34, 0x9, !P1 ;  /* 0x000000092200780c */ /* 0x000fe40004f21670 */
[----:B------:R-:W-:-:S05]  /*b8e0*/  F2FP.F16.E4M3.UNPACK_B R2, R2 ;  /* 0x00000002ff02723e */ /* 0x000fca00020006ff */
[----:B------:R-:W-:-:S05]  /*b8f0*/  HADD2.F32 R2, -RZ, R2.H0_H0 ;  /* 0x20000002ff027230 */ /* 0x000fca0000004100 */
[----:B0-----:R-:W-:-:S04]  /*b900*/  FMUL R3, R2, UR19 ;  /* 0x0000001302037c20 */ /* 0x001fc80008400000 */
[----:B------:R-:W-:Y:S01]  /*b910*/  FFMA R3, R0, UR24, R3 ;  /* 0x0000001800037c23 */ /* 0x000fe20008000003 */
[----:B------:R-:W-:-:S04]  /*b920*/  PRMT R0, RZ, 0x7610, R0 ;  /* 0x00007610ff007816 */ /* 0x000fc80000000000 */
[----:B------:R-:W-:-:S05]  /*b930*/  F2FP.SATFINITE.E4M3.F32.PACK_AB_MERGE_C R3, RZ, R3, RZ ;  /* 0x00000003ff03723e */ /* 0x000fca00048070ff */
[----:B------:R0:W-:Y:S01]  /*b940*/  @!P0 STG.E.U8 desc[UR32][R26.64+0xd0], R3 ;  /* 0x0000d0031a008986 */ /* 0x0001e2000c101120 */
[----:B------:R-:W-:Y:S05]  /*b950*/  @P1 BRA `(.L_x_253) ;  /* 0x0000000000041947 */ /* 0x000fea0003800000 */
[----:B------:R0:W5:Y:S02]  /*b960*/  LDG.E.U8 R0, desc[UR32][R30.64+0xd1] ;  /* 0x0000d1201e007981 */ /* 0x000164000c1e1100 */
.L_x_253:
[----:B------:R-:W-:Y:S05]  /*b970*/  BSYNC B1 ;  /* 0x0000000000017941 */ /* 0x000fea0003800000 */
.L_x_252:
[----:B------:R-:W2:Y:S01]  /*b980*/  LDL.LU R2, [R1] ;  /* 0x0000000001027983 */ /* 0x000ea20000300800 */
[----:B-----5:R-:W-:Y:S01]  /*b990*/  LOP3.LUT R0, R0, 0xff, RZ, 0xc0, !PT ;  /* 0x000000ff00007812 */ /* 0x020fe200078ec0ff */
[----:B------:R-:W-:Y:S01]  /*b9a0*/  BSSY B1, `(.L_x_254) ;  /* 0x000000c000017945 */ /* 0x000fe20003800000 */
[----:B------:R-:W-:Y:S02]  /*b9b0*/  ISETP.GE.AND P0, PT, R35, 0xd9, PT ;  /* 0x000000d92300780c */ /* 0x000fe40003f06270 */
[----:B------:R-:W-:Y:S02]  /*b9c0*/  F2FP.F16.E4M3.UNPACK_B R0, R0 ;  /* 0x00000000ff00723e */ /* 0x000fe400020006ff */
[----:B------:R-:W-:-:S03]  /*b9d0*/  ISETP.LT.OR P2, PT, R34, 0x1, !P0 ;  /* 0x000000012200780c */ /* 0x000fc60004741670 */
[----:B------:R-:W-:-:S05]  /*b9e0*/  HADD2.F32 R0, -RZ, R0.H0_H0 ;  /* 0x20000000ff007230 */ /* 0x000fca0000004100 */
[----:B------:R-:W-:-:S04]  /*b9f0*/  FMUL R0, R0, UR19 ;  /* 0x0000001300007c20 */ /* 0x000fc80008400000 */
[----:B--2---:R-:W-:-:S05]  /*ba00*/  FFMA R0, R2, UR24, R0 ;  /* 0x0000001802007c23 */ /* 0x004fca0008000000 */
[----:B0-----:R-:W-:Y:S02]  /*ba10*/  F2FP.SATFINITE.E4M3.F32.PACK_AB_MERGE_C R3, RZ, R0, RZ ;  /* 0x00000000ff03723e */ /* 0x001fe400048070ff */
[----:B------:R-:W-:-:S03]  /*ba20*/  PRMT R0, RZ, 0x7610, R0 ;  /* 0x00007610ff007816 */ /* 0x000fc60000000000 */
[----:B------:R0:W-:Y:S01]  /*ba30*/  @!P1 STG.E.U8 desc[UR32][R26.64+0xd1], R3 ;  /* 0x0000d1031a009986 */ /* 0x0001e2000c101120 */
[----:B------:R-:W-:Y:S05]  /*ba40*/  @P2 BRA `(.L_x_255) ;  /* 0x0000000000042947 */ /* 0x000fea0003800000 */
[----:B------:R2:W5:Y:S02]  /*ba50*/  LDG.E.U8 R0, desc[UR32][R28.64+0xd8] ;  /* 0x0000d8201c007981 */ /* 0x000564000c1e1100 */
.L_x_255:
[----:B------:R-:W-:Y:S05]  /*ba60*/  BSYNC B1 ;  /* 0x0000000000017941 */ /* 0x000fea0003800000 */
.L_x_254:
[----:B------:R-:W3:Y:S01]  /*ba70*/  LDL.LU R2, [R1+0x4] ;  /* 0x0000040001027983 */ /* 0x000ee20000300800 */
[----:B-----5:R-:W-:Y:S01]  /*ba80*/  LOP3.LUT R0, R0, 0xff, RZ, 0xc0, !PT ;  /* 0x000000ff00007812 */ /* 0x020fe200078ec0ff */
[----:B------:R-:W-:Y:S01]  /*ba90*/  BSSY B1, `(.L_x_256) ;  /* 0x000000c000017945 */ /* 0x000fe20003800000 */
[----:B------:R-:W-:Y:S02]  /*baa0*/  ISETP.GE.AND P1, PT, R35, 0xda, PT ;  /* 0x000000da2300780c */ /* 0x000fe40003f26270 */
[----:B------:R-:W-:Y:S02]  /*bab0*/  F2FP.F16.E4M3.UNPACK_B R0, R0 ;  /* 0x00000000ff00723e */ /* 0x000fe400020006ff */
[----:B------:R-:W-:-:S03]  /*bac0*/  ISETP.LT.OR P4, PT, R34, 0x1, !P1 ;  /* 0x000000012200780c */ /* 0x000fc60004f81670 */
[----:B------:R-:W-:-:S05]  /*bad0*/  HADD2.F32 R0, -RZ, R0.H0_H0 ;  /* 0x20000000ff007230 */ /* 0x000fca0000004100 */
[----:B------:R-:W-:-:S04]  /*bae0*/  FMUL R0, R0, UR19 ;  /* 0x0000001300007c20 */ /* 0x000fc80008400000 */
[----:B---3--:R-:W-:-:S05]  /*baf0*/  FFMA R0, R2, UR24, R0 ;  /* 0x0000001802007c23 */ /* 0x008fca0008000000 */
[----:B0-----:R-:W-:Y:S02]  /*bb00*/  F2FP.SATFINITE.E4M3.F32.PACK_AB_MERGE_C R3, RZ, R0, RZ ;  /* 0x00000000ff03723e */ /* 0x001fe400048070ff */
[----:B------:R-:W-:-:S03]  /*bb10*/  PRMT R0, RZ, 0x7610, R0 ;  /* 0x00007610ff007816 */ /* 0x000fc60000000000 */
[----:B------:R0:W-:Y:S01]  /*bb20*/  @!P2 STG.E.U8 desc[UR32][R24.64+0xd8], R3 ;  /* 0x0000d8031800a986 */ /* 0x0001e2000c101120 */
[----:B------:R-:W-:Y:S05]  /*bb30*/  @P4 BRA `(.L_x_257) ;  /* 0x0000000000044947 */ /* 0x000fea0003800000 */
[----:B------:R3:W5:Y:S02]  /*bb40*/  LDG.E.U8 R0, desc[UR32][R28.64+0xd9] ;  /* 0x0000d9201c007981 */ /* 0x000764000c1e1100 */
.L_x_257:
[----:B------:R-:W-:Y:S05]  /*bb50*/  BSYNC B1 ;  /* 0x0000000000017941 */ /* 0x000fea0003800000 */
.L_x_256:
[----:B------:R-:W2:Y:S01]  /*bb60*/  LDL.LU R2, [R1+0x8] ;  /* 0x0000080001027983 */ /* 0x000ea20000300800 */
[----:B-----5:R-:W-:Y:S01]  /*bb70*/  LOP3.LUT R0, R0, 0xff, RZ, 0xc0, !PT ;  /* 0x000000ff00007812 */ /* 0x020fe200078ec0ff */
[----:B------:R-:W-:Y:S01]  /*bb80*/  BSSY B1, `(.L_x_258) ;  /* 0x000000b000017945 */ /* 0x000fe20003800000 */
[----:B------:R-:W-:Y:S02]  /*bb90*/  ISETP.LT.OR P0, PT, R34, 0x9, !P0 ;  /* 0x000000092200780c */ /* 0x000fe40004701670 */
[----:B------:R-:W-:-:S05]  /*bba0*/  F2FP.F16.E4M3.UNPACK_B R0, R0 ;  /* 0x00000000ff00723e */ /* 0x000fca00020006ff */
        /* <DEDUP_REMOVED lines=8> */
.L_x_259:
[----:B------:R-:W-:Y:S05]  /*bc30*/  BSYNC B1 ;  /* 0x0000000000017941 */ /* 0x000fea0003800000 */
.L_x_258:
[----:B------:R-:W3:Y:S01]  /*bc40*/  LDL.LU R2, [R1+0xc] ;  /* 0x00000c0001027983 */ /* 0x000ee20000300800 */
[----:B-----5:R-:W-:Y:S01]  /*bc50*/  LOP3.LUT R0, R0, 0xff, RZ, 0xc0, !PT ;  /* 0x000000ff00007812 */ /* 0x020fe200078ec0ff */
[----:B------:R-:W-:Y:S01]  /*bc60*/  BSSY B1, `(.L_x_260) ;  /* 0x000000b000017945 */ /* 0x000fe20003800000 */
[----:B------:R-:W-:Y:S02]  /*bc70*/  ISETP.LT.OR P1, PT, R34, 0x9, !P1 ;  /* 0x000000092200780c */ /* 0x000fe40004f21670 */
[----:B------:R-:W-:-:S05]  /*bc80*/  F2FP.F16.E4M3.UNPACK_B R0, R0 ;  /* 0x00000000ff00723e */ /* 0x000fca00020006ff */
        /* <DEDUP_REMOVED lines=8> */
.L_x_261:
[----:B------:R-:W-:Y:S05]  /*bd10*/  BSYNC B1 ;  /* 0x0000000000017941 */ /* 0x000fea0003800000 */
.L_x_260:
[----:B------:R-:W2:Y:S01]  /*bd20*/  LDL.LU R2, [R1+0x10] ;  /* 0x0000100001027983 */ /* 0x000ea20000300800 */
        /* <DEDUP_REMOVED lines=13> */
.L_x_263:
[----:B------:R-:W-:Y:S05]  /*be00*/  BSYNC B1 ;  /* 0x0000000000017941 */ /* 0x000fea0003800000 */
.L_x_262:
        /* <DEDUP_REMOVED lines=14> */
.L_x_265:
[----:B------:R-:W-:Y:S05]  /*bef0*/  BSYNC B1 ;  /* 0x0000000000017941 */ /* 0x000fea0003800000 */
.L_x_264:
        /* <DEDUP_REMOVED lines=13> */
.L_x_267:
[----:B------:R-:W-:Y:S05]  /*bfd0*/  BSYNC B1 ;  /* 0x0000000000017941 */ /* 0x000fea0003800000 */
.L_x_266:
        /* <DEDUP_REMOVED lines=13> */
.L_x_269:
[----:B------:R-:W-:Y:S05]  /*c0b0*/  BSYNC B1 ;  /* 0x0000000000017941 */ /* 0x000fea0003800000 */
.L_x_268:
        /* <DEDUP_REMOVED lines=14> */
.L_x_271:
[----:B------:R-:W-:Y:S05]  /*c1a0*/  BSYNC B1 ;  /* 0x0000000000017941 */ /* 0x000fea0003800000 */
.L_x_270:
        /* <DEDUP_REMOVED lines=14> */
.L_x_273:
[----:B------:R-:W-:Y:S05]  /*c290*/  BSYNC B1 ;  /* 0x0000000000017941 */ /* 0x000fea0003800000 */
.L_x_272:
        /* <DEDUP_REMOVED lines=13> */
.L_x_275:
[----:B------:R-:W-:Y:S05]  /*c370*/  BSYNC B1 ;  /* 0x0000000000017941 */ /* 0x000fea0003800000 */
.L_x_274:
        /* <DEDUP_REMOVED lines=13> */
.L_x_277:
[----:B------:R-:W-:Y:S05]  /*c450*/  BSYNC B1 ;  /* 0x0000000000017941 */ /* 0x000fea0003800000 */
.L_x_276:
[----:B------:R-:W-:Y:S05]  /*c460*/  @P1 BRA `(.L_x_278) ;  /* 0x0000002000c81947 */ /* 0x000fea0003800000 */
[----:B------:R-:W2:Y:S01]  /*c470*/  LDL.LU R2, [R1+0x30] ;  /* 0x0000300001027983 */ /* 0x000ea20000300800 */
[----:B-----5:R-:W-:-:S04]  /*c480*/  LOP3.LUT R0, R0, 0xff, RZ, 0xc0, !PT ;  /* 0x000000ff00007812 */ /* 0x020fc800078ec0ff */
[----:B------:R-:W-:-:S05]  /*c490*/  F2FP.F16.E4M3.UNPACK_B R0, R0 ;  /* 0x00000000ff00723e */ /* 0x000fca00020006ff */
[----:B------:R-:W-:-:S05]  /*c4a0*/  HADD2.F32 R0, -RZ, R0.H0_H0 ;  /* 0x20000000ff007230 */ /* 0x000fca0000004100 */
[----:B------:R-:W-:-:S04]  /*c4b0*/  FMUL R0, R0, UR19 ;  /* 0x0000001300007c20 */ /* 0x000fc80008400000 */
[----:B--2---:R-:W-:-:S05]  /*c4c0*/  FFMA R0, R2, UR24, R0 ;  /* 0x0000001802007c23 */ /* 0x004fca0008000000 */
[----:B0-----:R-:W-:-:S05]  /*c4d0*/  F2FP.SATFINITE.E4M3.F32.PACK_AB_MERGE_C R3, RZ, R0, RZ ;  /* 0x00000000ff03723e */ /* 0x001fca00048070ff */
[----:B------:R0:W-:Y:S01]  /*c4e0*/  STG.E.U8 desc[UR32][R26.64+0xe9], R3 ;  /* 0x0000e9031a007986 */ /* 0x0001e2000c101120 */
[----:B------:R-:W-:Y:S05]  /*c4f0*/  BRA `(.L_x_278) ;  /* 0x0000002000a47947 */ /* 0x000fea0003800000 */
.L_x_37:
[C---:B------:R-:W-:Y:S01]  /*c500*/  ISETP.GE.AND P0, PT, R35.reuse, 0x2, PT ;  /* 0x000000022300780c */ /* 0x040fe20003f06270 */
[----:B------:R-:W-:Y:S01]  /*c510*/  FMUL R226, R226, UR24 ;  /* 0x00000018e2e27c20 */ /* 0x000fe20008400000 */
[----:B------:R-:W-:Y:S01]  /*c520*/  ISETP.GE.AND P1, PT, R35, 0x1, PT ;  /* 0x000000012300780c */ /* 0x000fe20003f26270 */
[----:B------:R-:W-:Y:S01]  /*c530*/  FMUL R227, R227, UR24 ;  /* 0x00000018e3e37c20 */ /* 0x000fe20008400000 */
[C---:B------:R-:W-:Y:S02]  /*c540*/  ISETP.LT.OR P4, PT, R34.reuse, 0x1, !P0 ;  /* 0x000000012200780c */ /* 0x040fe40004781670 */
[----:B------:R-:W-:Y:S02]  /*c550*/  ISETP.LT.OR P2, PT, R34, 0x1, !P1 ;  /* 0x000000012200780c */ /* 0x000fe40004f41670 */
[----:B------:R-:W-:Y:S02]  /*c560*/  F2FP.SATFINITE.E4M3.F32.PACK_AB_MERGE_C R29, RZ, R226, RZ ;  /* 0x000000e2ff1d723e */ /* 0x000fe400048070ff */
[----:B------:R-:W-:Y:S01]  /*c570*/  F2FP.SATFINITE.E4M3.F32.PACK_AB_MERGE_C R227, RZ, R227, RZ ;  /* 0x000000e3ffe3723e */ /* 0x000fe200048070ff */
[----:B------:R-:W-:Y:S01]  /*c580*/  FMUL R224, R224, UR24 ;  /* 0x00000018e0e07c20 */ /* 0x000fe20008400000 */
[C---:B------:R-:W-:Y:S01]  /*c590*/  ISETP.LT.OR P0, PT, R34.reuse, 0x9, !P0 ;  /* 0x000000092200780c */ /* 0x040fe20004701670 */
[----:B------:R-:W-:Y:S01]  /*c5a0*/  FMUL R225, R225, UR24 ;  /* 0x00000018e1e17c20 */ /* 0x000fe20008400000 */
[----:B------:R-:W-:Y:S01]  /*c5b0*/  ISETP.LT.OR P1, PT, R34, 0x9, !P1 ;  /* 0x000000092200780c */ /* 0x000fe20004f21670 */
[----:B------:R-:W-:Y:S01]  /*c5c0*/  FMUL R223, R223, UR24 ;  /* 0x00000018dfdf7c20 */ /* 0x000fe20008400000 */
[----:B------:R-:W-:Y:S01]  /*c5d0*/  FMUL R222, R222, UR24 ;  /* 0x00000018dede7c20 */ /* 0x000fe20008400000 */
[----:B------:R0:W-:Y:S01]  /*c5e0*/  @!P4 STG.E.U8 desc[UR32][R24.64+0x1], R29 ;  /* 0x0000011d1800c986 */ /* 0x0001e2000c101120 */
[----:B------:R-:W-:-:S03]  /*c5f0*/  ISETP.GE.AND P4, PT, R35, 0x9, PT ;  /* 0x000000092300780c */ /* 0x000fc60003f86270 */
[----:B------:R-:W-:Y:S01]  /*c600*/  @!P2 STG.E.U8 desc[UR32][R24.64], R227 ;  /* 0x000000e31800a986 */ /* 0x000fe2000c101120 */
[----:B------:R-:W-:Y:S02]  /*c610*/  ISETP.GE.AND P2, PT, R35, 0xa, PT ;  /* 0x0000000a2300780c */ /* 0x000fe40003f46270 */
[C---:B------:R-:W-:Y:S01]  /*c620*/  ISETP.LT.OR P5, PT, R34.reuse, 0x1, !P4 ;  /* 0x000000012200780c */ /* 0x040fe200067a1670 */
[----:B------:R-:W-:Y:S01]  /*c630*/  FMUL R221, R221, UR24 ;  /* 0x00000018dddd7c20 */ /* 0x000fe20008400000 */
[----:B------:R-:W-:Y:S01]  /*c640*/  ISETP.LT.OR P6, PT, R34, 0x1, !P2 ;  /* 0x000000012200780c */ /* 0x000fe200057c1670 */
[----:B------:R-:W-:Y:S01]  /*c650*/  FMUL R220, R220, UR24 ;  /* 0x00000018dcdc7c20 */ /* 0x000fe20008400000 */
[----:B------:R-:W-:Y:S01]  /*c660*/  FMUL R219, R219, UR24 ;  /* 0x00000018dbdb7c20 */ /* 0x000fe20008400000 */
[----:B0-----:R-:W-:Y:S01]  /*c670*/  F2FP.SATFINITE.E4M3.F32.PACK_AB_MERGE_C R29, RZ, R224, RZ ;  /* 0x000000e0ff1d723e */ /* 0x001fe200048070ff */
[----:B------:R-:W-:Y:S01]  /*c680*/  FMUL R218, R218, UR24 ;  /* 0x00000018dada7c20 */ /* 0x000fe20008400000 */
[----:B------:R-:W-:Y:S01]  /*c690*/  F2FP.SATFINITE.E4M3.F32.PACK_AB_MERGE_C R225, RZ, R225, RZ ;  /* 0x000000e1ffe1723e */ /* 0x000fe200048070ff */
[----:B------:R-:W-:Y:S01]  /*c6a0*/  FMUL R217, R217, UR24 ;  /* 0x00000018d9d97c20 */ /* 0x000fe20008400000 */
[----:B------:R-:W-:Y:S01]  /*c6b0*/  F2FP.SATFINITE.E4M3.F32.PACK_AB_MERGE_C R223, RZ, R223, RZ ;  /* 0x000000dfffdf723e */ /* 0x000fe200048070ff */
[----:B------:R0:W-:Y:S01]  /*c6c0*/  @!P0 STG.E.U8 desc[UR32][R26.64+0x1], R29 ;  /* 0x0000011d1a008986 */ /* 0x0001e2000c101120 */
[----:B------:R-:W-:-:S02]  /*c6d0*/  ISETP.GE.AND P0, PT, R35, 0x11, PT ;  /* 0x000000112300780c */ /* 0x000fc40003f06270 */
[C---:B------:R-:W-:Y:S01]  /*c6e0*/  ISETP.LT.OR P4, PT, R34.reuse, 0x9, !P4 ;  /* 0x000000092200780c */ /* 0x040fe20006781670 */
[----:B------:R-:W-:Y:S01]  /*c6f0*/  @!P1 STG.E.U8 desc[UR32][R26.64], R225 ;  /* 0x000000e11a009986 */ /* 0x000fe2000c101120 */
[----:B------:R-:W-:Y:S02]  /*c700*/  F2FP.SATFINITE.E4M3.F32.PACK_AB_MERGE_C R31, RZ, R222, RZ ;  /* 0x000000deff1f723e */ /* 0x000fe400048070ff */
[C---:B------:R-:W-:Y:S01]  /*c710*/  ISETP.LT.OR P2, PT, R34.reuse, 0x9, !P2 ;  /* 0x000000092200780c */ /* 0x040fe20005741670 */
[----:B------:R-:W-:Y:S01]  /*c720*/  @!P5 STG.E.U8 desc[UR32][R24.64+0x8], R223 ;  /* 0x000008df1800d986 */ /* 0x000fe2000c101120 */
[----:B------:R-:W-:Y:S02]  /*c730*/  ISETP.GE.AND P1, PT, R35, 0x12, PT ;  /* 0x000000122300780c */ /* 0x000fe40003f26270 */
[C---:B------:R-:W-:Y:S01]  /*c740*/  ISETP.LT.OR P5, PT, R34.reuse, 0x1, !P0 ;  /* 0x000000012200780c */ /* 0x040fe200047a1670 */
[----:B------:R1:W-:Y:S01]  /*c750*/  @!P6 STG.E.U8 desc[UR32][R24.64+0x9], R31 ;  /* 0x0000091f1800e986 */ /* 0x0003e2000c101120 */
[----:B------:R-:W-:-:S02]  /*c760*/  ISETP.LT.OR P6, PT, R34, 0x1, !P1 ;  /* 0x000000012200780c */ /* 0x000fc40004fc1670 */
[----:B------:R-:W-:Y:S01]  /*c770*/  F2FP.SATFINITE.E4M3.F32.PACK_AB_MERGE_C R221, RZ, R221, RZ ;  /* 0x000000ddffdd723e */ /* 0x000fe200048070ff */
[----:B------:R-:W-:Y:S01]  /*c780*/  FMUL R216, R216, UR24 ;  /* 0x00000018d8d87c20 */ /* 0x000fe20008400000 */
[----:B0-----:R-:W-:Y:S01]  /*c790*/  F2FP.SATFINITE.E4M3.F32.PACK_AB_MERGE_C R29, RZ, R220, RZ ;  /* 0x000000dcff1d723e */ /* 0x001fe200048070ff */
[----:B------:R-:W-:Y:S01]  /*c7a0*/  FMUL R215, R215, UR24 ;  /* 0x00000018d7d77c20 */ /* 0x000fe20008400000 */
[----:B------:R-:W-:Y:S01]  /*c7b0*/  F2FP.SATFINITE.E4M3.F32.PACK_AB_MERGE_C R219, RZ, R219, RZ ;  /* 0x000000dbffdb723e */ /* 0x000fe200048070ff */
[----:B------:R-:W-:Y:S01]  /*c7c0*/  @!P4 STG.E.U8 desc[UR32][R26.64+0x8], R221 ;  /* 0x000008dd1a00c986 */ /* 0x000fe2000c101120 */
[----:B------:R-:W-:Y:S02]  /*c7d0*/  ISETP.GE.AND P4, PT, R35, 0x19, PT ;  /* 0x000000192300780c */ /* 0x000fe40003f86270 */
[----:B------:R-:W-:Y:S01]  /*c7e0*/  ISETP.LT.OR P0, PT, R34, 0x9, !P0 ;  /* 0x000000092200780c */ /* 0x000fe20004701670 */
[----:B------:R0:W-:Y:S01]  /*c7f0*/  @!P2 STG.E.U8 desc[UR32][R26.64+0x9], R29 ;  /* 0x0000091d1a00a986 */ /* 0x0001e2000c101120 */
[----:B-1----:R-:W-:-:S02]  /*c800*/  F2FP.SATFINITE.E4M3.F32.PACK_AB_MERGE_C R31, RZ, R218, RZ ;  /* 0x000000daff1f723e */ /* 0x002fc400048070ff */
[C---:B------:R-:W-:Y:S01]  /*c810*/  ISETP.LT.OR P1, PT, R34.reuse, 0x9, !P1 ;  /* 0x000000092200780c */ /* 0x040fe20004f21670 */
[----:B------:R-:W-:Y:S01]  /*c820*/  @!P5 STG.E.U8 desc[UR32][R24.64+0x10], R219 ;  /* 0x000010db1800d986 */ /* 0x000fe2000c101120 */
[----:B------:R-:W-:Y:S02]  /*c830*/  ISETP.GE.AND P2, PT, R35, 0x1a, PT ;  /* 0x0000001a2300780c */ /* 0x000fe40003f46270 */
[C---:B------:R-:W-:Y:S01]  /*c840*/  ISETP.LT.OR P5, PT, R34.reuse, 0x1, !P4 ;  /* 0x000000012200780c */ /* 0x040fe200067a1670 */
[----:B------:R1:W-:Y:S01]  /*c850*/  @!P6 STG.E.U8 desc[UR32][R24.64+0x11], R31 ;  /* 0x0000111f1800e986 */ /* 0x0003e2000c101120 */
[----:B------:R-:W-:Y:S02]  /*c860*/  ISETP.LT.OR P6, PT, R34, 0x1, !P2 ;  /* 0x000000012200780c */ /* 0x000fe400057c1670 */
[----:B------:R-:W-:Y:S01]  /*c870*/  F2FP.SATFINITE.E4M3.F32.PACK_AB_MERGE_C R217, RZ, R217, RZ ;  /* 0x000000d9ffd9723e */ /* 0x000fe200048070ff */
[----:B------:R-:W-:Y:S01]  /*c880*/  FMUL R214, R214, UR24 ;  /* 0x00000018d6d67c20 */ /* 0x000fe20008400000 */
[----:B0-----:R-:W-:Y:S01]  /*c890*/  F2FP.SATFINITE.E4M3.F32.PACK_AB_MERGE_C R29, RZ, R216, RZ ;  /* 0x000000d8ff1d723e */ /* 0x001fe200048070ff */
[----:B------:R-:W-:Y:S01]  /*c8a0*/  FMUL R213, R213, UR24 ;  /* 0x00000018d5d57c20 */ /* 0x000fe20008400000 */
[----:B------:R-:W-:Y:S01]  /*c8b0*/  F2FP.SATFINITE.E4M3.F32.PACK_AB_MERGE_C R215, RZ, R215, RZ ;  /* 0x000000d7ffd7723e */ /* 0x000fe200048070ff */
[----:B------:R-:W-:Y:S01]  /*c8c0*/  @!P0 STG.E.U8 desc[UR32][R26.64+0x10], R217 ;  /* 0x000010d91a008986 */ /* 0x000fe2000c101120 */
[----:B------:R-:W-:-:S02]  /*c8d0*/  ISETP.GE.AND P0, PT, R35, 0x21, PT ;  /* 0x000000212300780c */ /* 0x000fc40003f06270 */
[C---:B------:R-:W-:Y:S01]  /*c8e0*/  ISETP.LT.OR P4, PT, R34.reuse, 0x9, !P4 ;  /* 0x000000092200780c */ /* 0x040fe20006781670 */
[----:B------:R0:W-:Y:S01]  /*c8f0*/  @!P1 STG.E.U8 desc[UR32][R26.64+0x11], R29 ;  /* 0x0000111d1a009986 */ /* 0x0001e2000c101120 */
[----:B-1----:R-:W-:Y:S02]  /*c900*/  F2FP.SATFINITE.E4M3.F32.PACK_AB_MERGE_C R31, RZ, R214, RZ ;  /* 0x000000d6ff1f723e */ /* 0x002fe400048070ff */
[C---:B------:R-:W-:Y:S01]  /*c910*/  ISETP.LT.OR P2, PT, R34.reuse, 0x9, !P2 ;  /* 0x000000092200780c */ /* 0x040fe20005741670 */
[----:B------:R-:W-:Y:S01]  /*c920*/  @!P5 STG.E.U8 desc[UR32][R24.64+0x18], R215 ;  /* 0x000018d71800d986 */ /* 0x000fe2000c101120 */
[----:B------:R-:W-:Y:S02]  /*c930*/  ISETP.GE.AND P1, PT, R35, 0x22, PT ;  /* 0x000000222300780c */ /* 0x000fe40003f26270 */
[----:B------:R-:W-:Y:S01]  /*c940*/  ISETP.LT.OR P5, PT, R34, 0x1, !P0 ;  /* 0x000000012200780c */ /* 0x000fe200047a1670 */
[----:B------:R-:W-:Y:S01]  /*c950*/  FMUL R212, R212, UR24 ;  /* 0x00000018d4d47c20 */ /* 0x000fe20008400000 */
[----:B------:R1:W-:Y:S01]  /*c960*/  @!P6 STG.E.U8 desc[UR32][R24.64+0x19], R31 ;  /* 0x0000191f1800e986 */ /* 0x0003e2000c101120 */
[----:B------:R-:W-:Y:S01]  /*c970*/  FMUL R211, R211, UR24 ;  /* 0x00000018d3d37c20 */ /* 0x000fe20008400000 */
        /* <DEDUP_REMOVED lines=14> */
[----:B------:R-:W-:Y:S01]  /*ca60*/  ISETP.LT.OR P5, PT, R34, 0x1, !P4 ;  /* 0x000000012200780c */ /* 0x000fe200067a1670 */
[----:B------:R-:W-:Y:S01]  /*ca70*/  FMUL R208, R208, UR24 ;  /* 0x00000018d0d07c20 */ /* 0x000fe20008400000 */
[----:B------:R1:W-:Y:S01]  /*ca80*/  @!P6 STG.E.U8 desc[UR32][R24.64+0x21], R31 ;  /* 0x0000211f1800e986 */ /* 0x0003e2000c101120 */
[----:B------:R-:W-:Y:S01]  /*ca90*/  FMUL R207, R207, UR24 ;  /* 0x00000018cfcf7c20 */ /* 0x000fe20008400000 */
[----:B------:R-:W-:Y:S02]  /*caa0*/  ISETP.LT.OR P6, PT, R34, 0x1, !P2 ;  /* 0x000000012200780c */ /* 0x000fe400057c1670 */
[----:B------:R-:W-:Y:S01]  /*cab0*/  F2FP.SATFINITE.E4M3.F32.PACK_AB_MERGE_C R209, RZ, R209, RZ ;  /* 0x000000d1ffd1723e */ /* 0x000fe200048070ff */
[----:B------:R-:W-:Y:S01]  /*cac0*/  FMUL R206, R206, UR24 ;  /* 0x00000018cece7c20 */ /* 0x000fe20008400000 */
[----:B0-----:R-:W-:Y:S01]  /*cad0*/  F2FP.SATFINITE.E4M3.F32.PACK_AB_MERGE_C R29, RZ, R208, RZ ;  /* 0x000000d0ff1d723e */ /* 0x001fe200048070ff */
[----:B------:R-:W2:Y:S01]  /*cae0*/  LDL.LU R226, [R1+0x10] ;  /* 0x0000100001e27983 */ /* 0x000ea20000300800 */
[----:B------:R-:W-:-:S02]  /*caf0*/  F2FP.SATFINITE.E4M3.F32.PACK_AB_MERGE_C R207, RZ, R207, RZ ;  /* 0x000000cfffcf723e */ /* 0x000fc400048070ff */
[C---:B------:R-:W-:Y:S01]  /*cb00*/  ISETP.LT.OR P4, PT, R34.reuse, 0x9, !P4 ;  /* 0x000000092200780c */ /* 0x040fe20006781670 */
[----:B------:R-:W-:Y:S01]  /*cb10*/  @!P0 STG.E.U8 desc[UR32][R26.64+0x20], R209 ;  /* 0x000020d11a008986 */ /* 0x000fe2000c101120 */
[----:B------:R-:W-:Y:S01]  /*cb20*/  ISETP.GE.AND P0, PT, R35, 0x31, PT ;  /* 0x000000312300780c */ /* 0x000fe20003f06270 */
[----:B------:R-:W-:Y:S01]  /*cb30*/  FMUL R205, R205, UR24 ;  /* 0x00000018cdcd7c20 */ /* 0x000fe20008400000 */
[----:B-1----:R-:W-:Y:S01]  /*cb40*/  F2FP.SATFINITE.E4M3.F32.PACK_AB_MERGE_C R31, RZ, R206, RZ ;  /* 0x000000ceff1f723e */ /* 0x002fe200048070ff */
[----:B------:R0:W-:Y:S01]  /*cb50*/  @!P1 STG.E.U8 desc[UR32][R26.64+0x21], R29 ;  /* 0x0000211d1a009986 */ /* 0x0001e2000c101120 */
[----:B------:R-:W-:Y:S02]  /*cb60*/  ISETP.LT.OR P2, PT, R34, 0x9, !P2 ;  /* 0x000000092200780c */ /* 0x000fe40005741670 */
[----:B------:R-:W-:Y:S01]  /*cb70*/  ISETP.GE.AND P1, PT, R35, 0x32, PT ;  /* 0x000000322300780c */ /* 0x000fe20003f26270 */
[----:B------:R-:W3:Y:S01]  /*cb80*/  LDL.LU R227, [R1+0xc] ;  /* 0x00000c0001e37983 */ /* 0x000ee20000300800 */
[----:B------:R-:W-:-:S03]  /*cb90*/  FMUL R204, R204, UR24 ;  /* 0x00000018cccc7c20 */ /* 0x000fc60008400000 */
[----:B------:R-:W-:Y:S01]  /*cba0*/  @!P5 STG.E.U8 desc[UR32][R24.64+0x28], R207 ;  /* 0x000028cf1800d986 */ /* 0x000fe2000c101120 */
[----:B------:R-:W-:-:S03]  /*cbb0*/  ISETP.LT.OR P5, PT, R34, 0x1, !P0 ;  /* 0x000000012200780c */ /* 0x000fc600047a1670 */
[----:B------:R-:W4:Y:S01]  /*cbc0*/  LDL.LU R224, [R1+0x8] ;  /* 0x0000080001e07983 */ /* 0x000f220000300800 */
[----:B------:R-:W-:-:S03]  /*cbd0*/  FMUL R203, R203, UR24 ;  /* 0x00000018cbcb7c20 */ /* 0x000fc60008400000 */
[----:B------:R-:W2:Y:S01]  /*cbe0*/  LDL.LU R222, [R1+0x4] ;  /* 0x0000040001de7983 */ /* 0x000ea20000300800 */
[----:B------:R-:W-:-:S03]  /*cbf0*/  F2FP.SATFINITE.E4M3.F32.PACK_AB_MERGE_C R205, RZ, R205, RZ ;  /* 0x000000cdffcd723e */ /* 0x000fc600048070ff */
[----:B------:R-:W3:Y:S01]  /*cc00*/  LDL.LU R225, [R1] ;  /* 0x0000000001e17983 */ /* 0x000ee20000300800 */
[----:B------:R-:W-:Y:S01]  /*cc10*/  FMUL R202, R202, UR24 ;  /* 0x00000018caca7c20 */ /* 0x000fe20008400000 */
[----:B0-----:R-:W-:Y:S01]  /*cc20*/  F2FP.SATFINITE.E4M3.F32.PACK_AB_MERGE_C R29, RZ, R204, RZ ;  /* 0x000000ccff1d723e */ /* 0x001fe200048070ff */
[----:B------:R-:W-:Y:S01]  /*cc30*/  FMUL R201, R201, UR24 ;  /* 0x00000018c9c97c20 */ /* 0x000fe20008400000 */
[----:B------:R0:W-:Y:S01]  /*cc40*/  @!P6 STG.E.U8 desc[UR32][R24.64+0x29], R31 ;  /* 0x0000291f1800e986 */ /* 0x0001e2000c101120 */
[----:B------:R-:W-:Y:S01]  /*cc50*/  ISETP.LT.OR P6, PT, R34, 0x1, !P1 ;  /* 0x000000012200780c */ /* 0x000fe20004fc1670 */
[----:B------:R-:W-:Y:S01]  /*cc60*/  FMUL R200, R200, UR24 ;  /* 0x00000018c8c87c20 */ /* 0x000fe20008400000 */
[----:B------:R-:W-:Y:S01]  /*cc70*/  F2FP.SATFINITE.E4M3.F32.PACK_AB_MERGE_C R203, RZ, R203, RZ ;  /* 0x000000cbffcb723e */ /* 0x000fe200048070ff */
[----:B------:R-:W-:Y:S01]  /*cc80*/  @!P4 STG.E.U8 desc[UR32][R26.64+0x28], R205 ;  /* 0x000028cd1a00c986 */ /* 0x000fe2000c101120 */
[----:B------:R-:W-:Y:S01]  /*cc90*/  ISETP.GE.AND P4, PT, R35, 0x39, PT ;  /* 0x000000392300780c */ /* 0x000fe20003f86270 */
[----:B------:R-:W-:Y:S01]  /*cca0*/  FMUL R199, R199, UR24 ;  /* 0x00000018c7c77c20 */ /* 0x000fe20008400000 */
[C---:B------:R-:W-:Y:S01]  /*ccb0*/  ISETP.LT.OR P0, PT, R34.reuse, 0x9, !P0 ;  /* 0x000000092200780c */ /* 0x040fe20004701670 */
[----:B------:R1:W-:Y:S01]  /*ccc0*/  @!P2 STG.E.U8 desc[UR32][R26.64+0x29], R29 ;  /* 0x0000291d1a00a986 */ /* 0x0003e2000c101120 */
[----:B------:R-:W-:Y:S01]  /*ccd0*/  ISETP.LT.OR P1, PT, R34, 0x9, !P1 ;  /* 0x000000092200780c */ /* 0x000fe20004f21670 */
[----:B------:R-:W-:Y:S01]  /*cce0*/  FMUL R198, R198, UR24 ;  /* 0x00000018c6c67c20 */ /* 0x000fe20008400000 */
[----:B------:R-:W-:Y:S01]  /*ccf0*/  ISETP.GE.AND P2, PT, R35, 0x3a, PT ;  /* 0x0000003a2300780c */ /* 0x000fe20003f46270 */
[----:B------:R-:W-:Y:S01]  /*cd00*/  @!P5 STG.E.U8 desc[UR32][R24.64+0x30], R203 ;  /* 0x000030cb1800d986 */ /* 0x000fe2000c101120 */
[----:B0-----:R-:W-:Y:S01]  /*cd10*/  F2FP.SATFINITE.E4M3.F32.PACK_AB_MERGE_C R31, RZ, R202, RZ ;  /* 0x000000caff1f723e */ /* 0x001fe200048070ff */
[----:B------:R-:W-:Y:S01]  /*cd20*/  FMUL R197, R197, UR24 ;  /* 0x00000018c5c57c20 */ /* 0x000fe20008400000 */
[----:B------:R-:W-:Y:S01]  /*cd30*/  ISETP.LT.OR P5, PT, R34, 0x1, !P4 ;  /* 0x000000012200780c */ /* 0x000fe200067a1670 */
[----:B------:R-:W-:Y:S01]  /*cd40*/  FMUL R196, R196, UR24 ;  /* 0x00000018c4c47c20 */ /* 0x000fe20008400000 */
[----:B------:R-:W-:Y:S01]  /*cd50*/  F2FP.SATFINITE.E4M3.F32.PACK_AB_MERGE_C R201, RZ, R201, RZ ;  /* 0x000000c9ffc9723e */ /* 0x000fe200048070ff */
[----:B------:R0:W-:Y:S01]  /*cd60*/  @!P6 STG.E.U8 desc[UR32][R24.64+0x31], R31 ;  /* 0x0000311f1800e986 */ /* 0x0001e2000c101120 */
[----:B------:R-:W-:Y:S01]  /*cd70*/  ISETP.LT.OR P6, PT, R34, 0x1, !P2 ;  /* 0x000000012200780c */ /* 0x000fe200057c1670 */
[----:B------:R-:W-:Y:S01]  /*cd80*/  FMUL R195, R195, UR24 ;  /* 0x00000018c3c37c20 */ /* 0x000fe20008400000 */
[----:B-1----:R-:W-:Y:S01]  /*cd90*/  F2FP.SATFINITE.E4M3.F32.PACK_AB_MERGE_C R29, RZ, R200, RZ ;  /* 0x000000c8ff1d723e */ /* 0x002fe200048070ff */
[----:B------:R-:W-:Y:S01]  /*cda0*/  @!P0 STG.E.U8 desc[UR32][R26.64+0x30], R201 ;  /* 0x000030c91a008986 */ /* 0x000fe2000c101120 */
[----:B------:R-:W-:Y:S01]  /*cdb0*/  F2FP.SATFINITE.E4M3.F32.PACK_AB_MERGE_C R199, RZ, R199, RZ ;  /* 0x000000c7ffc7723e */ /* 0x000fe200048070ff */
[----:B------:R-:W-:Y:S01]  /*cdc0*/  FMUL R194, R194, UR24 ;  /* 0x00000018c2c27c20 */ /* 0x000fe20008400000 */
[----:B------:R-:W-:Y:S01]  /*cdd0*/  ISETP.GE.AND P0, PT, R35, 0x41, PT ;  /* 0x000000412300780c */ /* 0x000fe20003f06270 */
[----:B------:R1:W-:Y:S01]  /*cde0*/  @!P1 STG.E.U8 desc[UR32][R26.64+0x31], R29 ;  /* 0x0000311d1a009986 */ /* 0x0003e2000c101120 */
[C---:B------:R-:W-:Y:S01]  /*cdf0*/  ISETP.LT.OR P4, PT, R34.reuse, 0x9, !P4 ;  /* 0x000000092200780c */ /* 0x040fe20006781670 */
[----:B------:R-:W-:Y:S01]  /*ce00*/  FMUL R193, R193, UR24 ;  /* 0x00000018c1c17c20 */ /* 0x000fe20008400000 */
[----:B------:R-:W-:Y:S01]  /*ce10*/  ISETP.LT.OR P2, PT, R34, 0x9, !P2 ;  /* 0x000000092200780c */ /* 0x000fe20005741670 */
[----:B------:R-:W-:Y:S01]  /*ce20*/  @!P5 STG.E.U8 desc[UR32][R24.64+0x38], R199 ;  /* 0x000038c71800d986 */ /* 0x000fe2000c101120 */
[----:B0-----:R-:W-:Y:S01]  /*ce30*/  F2FP.SATFINITE.E4M3.F32.PACK_AB_MERGE_C R31, RZ, R198, RZ ;  /* 0x000000c6ff1f723e */ /* 0x001fe200048070ff */
[----:B------:R-:W-:Y:S01]  /*ce40*/  FMUL R192, R192, UR24 ;  /* 0x00000018c0c07c20 */ /* 0x000fe20008400000 */
[----:B------:R-:W-:Y:S01]  /*ce50*/  ISETP.GE.AND P1, PT, R35, 0x42, PT ;  /* 0x000000422300780c */ /* 0x000fe20003f26270 */
[----:B------:R-:W-:Y:S01]  /*ce60*/  FMUL R191, R191, UR24 ;  /* 0x00000018bfbf7c20 */ /* 0x000fe20008400000 */
[C---:B------:R-:W-:Y:S01]  /*ce70*/  ISETP.LT.OR P5, PT, R34.reuse, 0x1, !P0 ;  /* 0x000000012200780c */ /* 0x040fe200047a1670 */
[----:B------:R0:W-:Y:S01]  /*ce80*/  @!P6 STG.E.U8 desc[UR32][R24.64+0x39], R31 ;  /* 0x0000391f1800e986 */ /* 0x0001e2000c101120 */
[----:B------:R-:W-:Y:S01]  /*ce90*/  ISETP.LT.OR P6, PT, R34, 0x1, !P1 ;  /* 0x000000012200780c */ /* 0x000fe20004fc1670 */
[----:B------:R-:W-:Y:S01]  /*cea0*/  FMUL R190, R190, UR24 ;  /* 0x00000018bebe7c20 */ /* 0x000fe20008400000 */
[----:B------:R-:W-:Y:S01]  /*ceb0*/  F2FP.SATFINITE.E4M3.F32.PACK_AB_MERGE_C R197, RZ, R197, RZ ;  /* 0x000000c5ffc5723e */ /* 0x000fe200048070ff */
[----:B------:R-:W-:Y:S01]  /*cec0*/  FMUL R189, R189, UR24 ;  /* 0x00000018bdbd7c20 */ /* 0x000fe20008400000 */
[----:B-1----:R-:W-:Y:S01]  /*ced0*/  F2FP.SATFINITE.E4M3.F32.PACK_AB_MERGE_C R29, RZ, R196, RZ ;  /* 0x000000c4ff1d723e */ /* 0x002fe200048070ff */
[----:B------:R-:W-:Y:S01]  /*cee0*/  FMUL R188, R188, UR24 ;  /* 0x00000018bcbc7c20 */ /* 0x000fe20008400000 */
[----:B------:R-:W-:Y:S01]  /*cef0*/  F2FP.SATFINITE.E4M3.F32.PACK_AB_MERGE_C R195, RZ, R195, RZ ;  /* 0x000000c3ffc3723e */ /* 0x000fe200048070ff */
[----:B------:R-:W-:Y:S01]  /*cf00*/  @!P4 STG.E.U8 desc[UR32][R26.64+0x38], R197 ;  /* 0x000038c51a00c986 */ /* 0x000fe2000c101120 */
[----:B------:R-:W-:Y:S01]  /*cf10*/  ISETP.GE.AND P4, PT, R35, 0x49, PT ;  /* 0x000000492300780c */ /* 0x000fe20003f86270 */
[----:B------:R-:W-:Y:S01]  /*cf20*/  FMUL R187, R187, UR24 ;  /* 0x00000018bbbb7c20 */ /* 0x000fe20008400000 */
[----:B------:R-:W-:Y:S01]  /*cf30*/  ISETP.LT.OR P0, PT, R34, 0x9, !P0 ;  /* 0x000000092200780c */ /* 0x000fe20004701670 */
[----:B------:R1:W-:Y:S01]  /*cf40*/  @!P2 STG.E.U8 desc[UR32][R26.64+0x39], R29 ;  /* 0x0000391d1a00a986 */ /* 0x0003e2000c101120 */
[----:B0-----:R-:W-:Y:S01]  /*cf50*/  F2FP.SATFINITE.E4M3.F32.PACK_AB_MERGE_C R31, RZ, R194, RZ ;  /* 0x000000c2ff1f723e */ /* 0x001fe200048070ff */
[----:B------:R-:W-:Y:S01]  /*cf60*/  FMUL R186, R186, UR24 ;  /* 0x00000018baba7c20 */ /* 0x000fe20008400000 */
[C---:B------:R-:W-:Y:S01]  /*cf70*/  ISETP.LT.OR P1, PT, R34.reuse, 0x9, !P1 ;  /* 0x000000092200780c */ /* 0x040fe20004f21670 */
[----:B------:R-:W-:Y:S01]  /*cf80*/  @!P5 STG.E.U8 desc[UR32][R24.64+0x40], R195 ;  /* 0x000040c31800d986 */ /* 0x000fe2000c101120 */
        /* <DEDUP_REMOVED lines=201> */
[----:B-----5:R-:W-:Y:S01]  /*dc20*/  FMUL R5, R5, UR24 ;  /* 0x0000001805057c20 */ /* 0x020fe20008400000 */
[C---:B------:R-:W-:Y:S01]  /*dc30*/  ISETP.LT.OR P5, PT, R34.reuse, 0x1, !P4 ;  /* 0x000000012200780c */ /* 0x040fe200067a1670 */
[----:B------:R0:W-:Y:S01]  /*dc40*/  @!P6 STG.E.U8 desc[UR32][R24.64+0x91], R31 ;  /* 0x0000911f1800e986 */ /* 0x0001e2000c101120 */
[----:B------:R-:W-:Y:S01]  /*dc50*/  ISETP.LT.OR P6, PT, R34, 0x1, !P2 ;  /* 0x000000012200780c */ /* 0x000fe200057c1670 */
[----:B------:R-:W-:Y:S01]  /*dc60*/  FMUL R4, R4, UR24 ;  /* 0x0000001804047c20 */ /* 0x000fe20008400000 */
[----:B------:R-:W-:Y:S01]  /*dc70*/  F2FP.SATFINITE.E4M3.F32.PACK_AB_MERGE_C R153, RZ, R153, RZ ;  /* 0x00000099ff99723e */ /* 0x000fe200048070ff */
[----:B------:R-:W4:Y:S01]  /*dc80*/  LDL.LU R218, [R1+0x14] ;  /* 0x0000140001da7983 */ /* 0x000f220000300800 */
[----:B-1----:R-:W-:Y:S01]  /*dc90*/  F2FP.SATFINITE.E4M3.F32.PACK_AB_MERGE_C R29, RZ, R152, RZ ;  /* 0x00000098ff1d723e */ /* 0x002fe200048070ff */
[----:B------:R-:W-:Y:S01]  /*dca0*/  FMUL R3, R3, UR24 ;  /* 0x0000001803037c20 */ /* 0x000fe20008400000 */
[----:B------:R-:W-:Y:S01]  /*dcb0*/  F2FP.SATFINITE.E4M3.F32.PACK_AB_MERGE_C R151, RZ, R151, RZ ;  /* 0x00000097ff97723e */ /* 0x000fe200048070ff */
[----:B------:R-:W-:Y:S01]  /*dcc0*/  @!P0 STG.E.U8 desc[UR32][R26.64+0x90], R153 ;  /* 0x000090991a008986 */ /* 0x000fe2000c101120 */
[C---:B------:R-:W-:Y:S01]  /*dcd0*/  ISETP.GE.AND P0, PT, R35.reuse, 0xa1, PT ;  /* 0x000000a12300780c */ /* 0x040fe20003f06270 */
[----:B------:R-:W-:Y:S01]  /*dce0*/  FMUL R0, R0, UR24 ;  /* 0x0000001800007c20 */ /* 0x000fe20008400000 */
[----:B------:R-:W-:Y:S01]  /*dcf0*/  ISETP.LT.OR P4, PT, R34, 0x9, !P4 ;  /* 0x000000092200780c */ /* 0x000fe20006781670 */
[----:B------:R1:W-:Y:S01]  /*dd00*/  @!P1 STG.E.U8 desc[UR32][R26.64+0x91], R29 ;  /* 0x0000911d1a009986 */ /* 0x0003e2000c101120 */
[----:B0-----:R-:W-:Y:S01]  /*dd10*/  F2FP.SATFINITE.E4M3.F32.PACK_AB_MERGE_C R31, RZ, R150, RZ ;  /* 0x00000096ff1f723e */ /* 0x001fe200048070ff */
[----:B------:R-:W-:Y:S01]  /*dd20*/  FMUL R2, R2, UR24 ;  /* 0x0000001802027c20 */ /* 0x000fe20008400000 */
[----:B------:R-:W-:Y:S01]  /*dd30*/  ISETP.LT.OR P2, PT, R34, 0x9, !P2 ;  /* 0x000000092200780c */ /* 0x000fe20005741670 */
[----:B------:R-:W-:Y:S01]  /*dd40*/  @!P5 STG.E.U8 desc[UR32][R24.64+0x98], R151 ;  /* 0x000098971800d986 */ /* 0x000fe2000c101120 */
[----:B------:R-:W-:-:S02]  /*dd50*/  ISETP.GE.AND P5, PT, R35, 0xa2, PT ;  /* 0x000000a22300780c */ /* 0x000fc40003fa6270 */
[C---:B------:R-:W-:Y:S01]  /*dd60*/  ISETP.LT.OR P1, PT, R34.reuse, 0x1, !P0 ;  /* 0x000000012200780c */ /* 0x040fe20004721670 */
[----:B------:R0:W-:Y:S01]  /*dd70*/  @!P6 STG.E.U8 desc[UR32][R24.64+0x99], R31 ;  /* 0x0000991f1800e986 */ /* 0x0001e2000c101120 */
[C---:B------:R-:W-:Y:S02]  /*dd80*/  ISETP.LT.OR P6, PT, R34.reuse, 0x1, !P5 ;  /* 0x000000012200780c */ /* 0x040fe40006fc1670 */
[----:B------:R-:W-:Y:S01]  /*dd90*/  F2FP.SATFINITE.E4M3.F32.PACK_AB_MERGE_C R149, RZ, R149, RZ ;  /* 0x00000095ff95723e */ /* 0x000fe200048070ff */
[----:B------:R-:W4:Y:S01]  /*dda0*/  LDL.LU R220, [R1+0x18] ;  /* 0x0000180001dc7983 */ /* 0x000f220000300800 */
[----:B-1----:R-:W-:Y:S02]  /*ddb0*/  F2FP.SATFINITE.E4M3.F32.PACK_AB_MERGE_C R29, RZ, R148, RZ ;  /* 0x00000094ff1d723e */ /* 0x002fe400048070ff */
[----:B------:R-:W-:Y:S01]  /*ddc0*/  F2FP.SATFINITE.E4M3.F32.PACK_AB_MERGE_C R147, RZ, R147, RZ ;  /* 0x00000093ff93723e */ /* 0x000fe200048070ff */
[----:B------:R-:W-:Y:S01]  /*ddd0*/  @!P4 STG.E.U8 desc[UR32][R26.64+0x98], R149 ;  /* 0x000098951a00c986 */ /* 0x000fe2000c101120 */
[----:B------:R-:W-:-:S02]  /*dde0*/  ISETP.LT.OR P0, PT, R34, 0x9, !P0 ;  /* 0x000000092200780c */ /* 0x000fc40004701670 */
[----:B------:R-:W-:Y:S01]  /*ddf0*/  ISETP.LT.OR P5, PT, R34, 0x9, !P5 ;  /* 0x000000092200780c */ /* 0x000fe20006fa1670 */
[----:B------:R1:W-:Y:S01]  /*de00*/  @!P2 STG.E.U8 desc[UR32][R26.64+0x99], R29 ;  /* 0x0000991d1a00a986 */ /* 0x0003e2000c101120 */
[----:B0-----:R-:W-:Y:S02]  /*de10*/  F2FP.SATFINITE.E4M3.F32.PACK_AB_MERGE_C R31, RZ, R146, RZ ;  /* 0x00000092ff1f723e */ /* 0x001fe400048070ff */
[----:B------:R-:W-:Y:S01]  /*de20*/  F2FP.SATFINITE.E4M3.F32.PACK_AB_MERGE_C R145, RZ, R145, RZ ;  /* 0x00000091ff91723e */ /* 0x000fe200048070ff */
[----:B------:R-:W-:Y:S01]  /*de30*/  @!P1 STG.E.U8 desc[UR32][R24.64+0xa0], R147 ;  /* 0x0000a09318009986 */ /* 0x000fe2000c101120 */
[C---:B------:R-:W-:Y:S02]  /*de40*/  ISETP.GE.AND P1, PT, R35.reuse, 0xaa, PT ;  /* 0x000000aa2300780c */ /* 0x040fe40003f26270 */
[----:B------:R-:W-:Y:S01]  /*de50*/  F2FP.SATFINITE.E4M3.F32.PACK_AB_MERGE_C R23, RZ, R23, RZ ;  /* 0x00000017ff17723e */ /* 0x000fe200048070ff */
[----:B------:R0:W-:Y:S01]  /*de60*/  @!P6 STG.E.U8 desc[UR32][R24.64+0xa1], R31 ;  /* 0x0000a11f1800e986 */ /* 0x0001e2000c101120 */
[----:B------:R-:W-:-:S02]  /*de70*/  ISETP.GE.AND P6, PT, R35, 0xa9, PT ;  /* 0x000000a92300780c */ /* 0x000fc40003fc6270 */
[C---:B------:R-:W-:Y:S01]  /*de80*/  ISETP.LT.OR P4, PT, R34.reuse, 0x1, !P1 ;  /* 0x000000012200780c */ /* 0x040fe20004f81670 */
[----:B------:R-:W-:Y:S01]  /*de90*/  @!P0 STG.E.U8 desc[UR32][R26.64+0xa0], R145 ;  /* 0x0000a0911a008986 */ /* 0x000fe2000c101120 */
[C---:B------:R-:W-:Y:S02]  /*dea0*/  ISETP.LT.OR P2, PT, R34.reuse, 0x1, !P6 ;  /* 0x000000012200780c */ /* 0x040fe40007741670 */
[----:B-1----:R-:W-:Y:S01]  /*deb0*/  F2FP.SATFINITE.E4M3.F32.PACK_AB_MERGE_C R29, RZ, R144, RZ ;  /* 0x00000090ff1d723e */ /* 0x002fe200048070ff */
[----:B------:R-:W4:Y:S01]  /*dec0*/  LDL.LU R223, [R1+0x1c] ;  /* 0x00001c0001df7983 */ /* 0x000f220000300800 */
[C---:B------:R-:W-:Y:S02]  /*ded0*/  ISETP.LT.OR P0, PT, R34.reuse, 0x9, !P6 ;  /* 0x000000092200780c */ /* 0x040fe40007701670 */
[----:B------:R-:W-:Y:S01]  /*dee0*/  ISETP.LT.OR P1, PT, R34, 0x9, !P1 ;  /* 0x000000092200780c */ /* 0x000fe20004f21670 */
[----:B------:R-:W-:Y:S01]  /*def0*/  @!P5 STG.E.U8 desc[UR32][R26.64+0xa1], R29 ;  /* 0x0000a11d1a00d986 */ /* 0x000fe2000c101120 */
[----:B0-----:R-:W-:-:S02]  /*df00*/  F2FP.SATFINITE.E4M3.F32.PACK_AB_MERGE_C R31, RZ, R22, RZ ;  /* 0x00000016ff1f723e */ /* 0x001fc400048070ff */
[----:B------:R-:W-:Y:S02]  /*df10*/  F2FP.SATFINITE.E4M3.F32.PACK_AB_MERGE_C R21, RZ, R21, RZ ;  /* 0x00000015ff15723e */ /* 0x000fe400048070ff */
[----:B------:R-:W-:Y:S01]  /*df20*/  F2FP.SATFINITE.E4M3.F32.PACK_AB_MERGE_C R19, RZ, R19, RZ ;  /* 0x00000013ff13723e */ /* 0x000fe200048070ff */
[----:B------:R0:W-:Y:S01]  /*df30*/  @!P2 STG.E.U8 desc[UR32][R24.64+0xa8], R23 ;  /* 0x0000a8171800a986 */ /* 0x0001e2000c101120 */
[C---:B------:R-:W-:Y:S02]  /*df40*/  ISETP.GE.AND P2, PT, R35.reuse, 0xb2, PT ;  /* 0x000000b22300780c */ /* 0x040fe40003f46270 */
[----:B------:R-:W-:Y:S01]  /*df50*/  F2FP.SATFINITE.E4M3.F32.PACK_AB_MERGE_C R17, RZ, R17, RZ ;  /* 0x00000011ff11723e */ /* 0x000fe200048070ff */
[----:B------:R-:W-:Y:S01]  /*df60*/  @!P4 STG.E.U8 desc[UR32][R24.64+0xa9], R31 ;  /* 0x0000a91f1800c986 */ /* 0x000fe2000c101120 */
[----:B------:R-:W-:Y:S02]  /*df70*/  ISETP.GE.AND P4, PT, R35, 0xb1, PT ;  /* 0x000000b12300780c */ /* 0x000fe40003f86270 */
[C---:B------:R-:W-:Y:S01]  /*df80*/  ISETP.LT.OR P6, PT, R34.reuse, 0x1, !P2 ;  /* 0x000000012200780c */ /* 0x040fe200057c1670 */
[----:B------:R-:W-:Y:S01]  /*df90*/  @!P0 STG.E.U8 desc[UR32][R26.64+0xa8], R21 ;  /* 0x0000a8151a008986 */ /* 0x000fe2000c101120 */
[----:B------:R-:W-:-:S02]  /*dfa0*/  ISETP.LT.OR P5, PT, R34, 0x1, !P4 ;  /* 0x000000012200780c */ /* 0x000fc400067a1670 */
[C---:B------:R-:W-:Y:S02]  /*dfb0*/  ISETP.LT.OR P4, PT, R34.reuse, 0x9, !P4 ;  /* 0x000000092200780c */ /* 0x040fe40006781670 */
[----:B0-----:R-:W-:Y:S02]  /*dfc0*/  F2FP.SATFINITE.E4M3.F32.PACK_AB_MERGE_C R23, RZ, R20, RZ ;  /* 0x00000014ff17723e */ /* 0x001fe400048070ff */
[----:B------:R-:W-:Y:S02]  /*dfd0*/  F2FP.SATFINITE.E4M3.F32.PACK_AB_MERGE_C R29, RZ, R18, RZ ;  /* 0x00000012ff1d723e */ /* 0x000fe400048070ff */
[C---:B------:R-:W-:Y:S01]  /*dfe0*/  ISETP.GE.AND P0, PT, R35.reuse, 0xba, PT ;  /* 0x000000ba2300780c */ /* 0x040fe20003f06270 */
[----:B------:R-:W-:Y:S01]  /*dff0*/  @!P1 STG.E.U8 desc[UR32][R26.64+0xa9], R23 ;  /* 0x0000a9171a009986 */ /* 0x000fe2000c101120 */
[----:B------:R-:W-:Y:S02]  /*e000*/  ISETP.GE.AND P1, PT, R35, 0xb9, PT ;  /* 0x000000b92300780c */ /* 0x000fe40003f26270 */
[C---:B------:R-:W-:Y:S01]  /*e010*/  ISETP.LT.OR P2, PT, R34.reuse, 0x9, !P2 ;  /* 0x000000092200780c */ /* 0x040fe20005741670 */
[----:B------:R0:W-:Y:S01]  /*e020*/  @!P5 STG.E.U8 desc[UR32][R24.64+0xb0], R19 ;  /* 0x0000b0131800d986 */ /* 0x0001e2000c101120 */
[----:B------:R-:W-:-:S02]  /*e030*/  ISETP.LT.OR P5, PT, R34, 0x1, !P0 ;  /* 0x000000012200780c */ /* 0x000fc400047a1670 */
[----:B------:R-:W-:Y:S01]  /*e040*/  F2FP.SATFINITE.E4M3.F32.PACK_AB_MERGE_C R15, RZ, R15, RZ ;  /* 0x0000000fff0f723e */ /* 0x000fe200048070ff */
[----:B------:R-:W-:Y:S01]  /*e050*/  @!P6 STG.E.U8 desc[UR32][R24.64+0xb1], R29 ;  /* 0x0000b11d1800e986 */ /* 0x000fe2000c101120 */
[C---:B------:R-:W-:Y:S02]  /*e060*/  ISETP.LT.OR P0, PT, R34.reuse, 0x9, !P0 ;  /* 0x000000092200780c */ /* 0x040fe40004701670 */
[----:B------:R-:W-:Y:S01]  /*e070*/  F2FP.SATFINITE.E4M3.F32.PACK_AB_MERGE_C R13, RZ, R13, RZ ;  /* 0x0000000dff0d723e */ /* 0x000fe200048070ff */
[----:B------:R1:W-:Y:S01]  /*e080*/  @!P4 STG.E.U8 desc[UR32][R26.64+0xb0], R17 ;  /* 0x0000b0111a00c986 */ /* 0x0003e2000c101120 */
[C---:B------:R-:W-:Y:S02]  /*e090*/  ISETP.LT.OR P4, PT, R34.reuse, 0x1, !P1 ;  /* 0x000000012200780c */ /* 0x040fe40004f81670 */
[----:B------:R-:W-:Y:S02]  /*e0a0*/  ISETP.LT.OR P1, PT, R34, 0x9, !P1 ;  /* 0x000000092200780c */ /* 0x000fe40004f21670 */
[----:B0-----:R-:W-:-:S02]  /*e0b0*/  F2FP.SATFINITE.E4M3.F32.PACK_AB_MERGE_C R19, RZ, R16, RZ ;  /* 0x00000010ff13723e */ /* 0x001fc400048070ff */
[----:B------:R-:W-:Y:S02]  /*e0c0*/  F2FP.SATFINITE.E4M3.F32.PACK_AB_MERGE_C R21, RZ, R12, RZ ;  /* 0x0000000cff15723e */ /* 0x000fe400048070ff */
[----:B------:R-:W-:Y:S01]  /*e0d0*/  F2FP.SATFINITE.E4M3.F32.PACK_AB_MERGE_C R11, RZ, R11, RZ ;  /* 0x0000000bff0b723e */ /* 0x000fe200048070ff */
[----:B------:R-:W-:Y:S01]  /*e0e0*/  @!P2 STG.E.U8 desc[UR32][R26.64+0xb1], R19 ;  /* 0x0000b1131a00a986 */ /* 0x000fe2000c101120 */
[----:B------:R-:W-:Y:S02]  /*e0f0*/  ISETP.GE.AND P2, PT, R35, 0xc1, PT ;  /* 0x000000c12300780c */ /* 0x000fe40003f46270 */
[----:B-1----:R-:W-:Y:S01]  /*e100*/  F2FP.SATFINITE.E4M3.F32.PACK_AB_MERGE_C R17, RZ, R14, RZ ;  /* 0x0000000eff11723e */ /* 0x002fe200048070ff */
[----:B------:R-:W-:Y:S01]  /*e110*/  @!P4 STG.E.U8 desc[UR32][R24.64+0xb8], R15 ;  /* 0x0000b80f1800c986 */ /* 0x000fe2000c101120 */
[C---:B------:R-:W-:Y:S02]  /*e120*/  ISETP.LT.OR P4, PT, R34.reuse, 0x1, !P2 ;  /* 0x000000012200780c */ /* 0x040fe40005781670 */
[----:B------:R-:W-:Y:S01]  /*e130*/  ISETP.LT.OR P2, PT, R34, 0x9, !P2 ;  /* 0x000000092200780c */ /* 0x000fe20005741670 */
[----:B------:R-:W-:Y:S01]  /*e140*/  @!P5 STG.E.U8 desc[UR32][R24.64+0xb9], R17 ;  /* 0x0000b9111800d986 */ /* 0x000fe2000c101120 */
[----:B------:R-:W-:-:S02]  /*e150*/  F2FP.SATFINITE.E4M3.F32.PACK_AB_MERGE_C R9, RZ, R9, RZ ;  /* 0x00000009ff09723e */ /* 0x000fc400048070ff */
[----:B------:R-:W-:Y:S01]  /*e160*/  F2FP.SATFINITE.E4M3.F32.PACK_AB_MERGE_C R7, RZ, R7, RZ ;  /* 0x00000007ff07723e */ /* 0x000fe200048070ff */
[----:B------:R0:W-:Y:S01]  /*e170*/  @!P1 STG.E.U8 desc[UR32][R26.64+0xb8], R13 ;  /* 0x0000b80d1a009986 */ /* 0x0001e2000c101120 */
[C---:B------:R-:W-:Y:S02]  /*e180*/  ISETP.GE.AND P1, PT, R35.reuse, 0xc2, PT ;  /* 0x000000c22300780c */ /* 0x040fe40003f26270 */
[----:B------:R-:W-:Y:S01]  /*e190*/  F2FP.SATFINITE.E4M3.F32.PACK_AB_MERGE_C R5, RZ, R5, RZ ;  /* 0x00000005ff05723e */ /* 0x000fe200048070ff */
[----:B------:R-:W-:Y:S01]  /*e1a0*/  @!P0 STG.E.U8 desc[UR32][R26.64+0xb9], R21 ;  /* 0x0000b9151a008986 */ /* 0x000fe2000c101120 */
[C---:B------:R-:W-:Y:S02]  /*e1b0*/  ISETP.LT.OR P5, PT, R34.reuse, 0x1, !P1 ;  /* 0x000000012200780c */ /* 0x040fe40004fa1670 */
[----:B------:R-:W-:Y:S01]  /*e1c0*/  ISETP.GE.AND P0, PT, R35, 0xc9, PT ;  /* 0x000000c92300780c */ /* 0x000fe20003f06270 */
[----:B------:R1:W-:Y:S01]  /*e1d0*/  @!P4 STG.E.U8 desc[UR32][R24.64+0xc0], R11 ;  /* 0x0000c00b1800c986 */ /* 0x0003e2000c101120 */
[----:B------:R-:W-:-:S02]  /*e1e0*/  ISETP.LT.OR P1, PT, R34, 0x9, !P1 ;  /* 0x000000092200780c */ /* 0x000fc40004f21670 */
[C---:B------:R-:W-:Y:S02]  /*e1f0*/  ISETP.LT.OR P6, PT, R34.reuse, 0x1, !P0 ;  /* 0x000000012200780c */ /* 0x040fe400047c1670 */
[----:B0-----:R-:W-:Y:S02]  /*e200*/  F2FP.SATFINITE.E4M3.F32.PACK_AB_MERGE_C R13, RZ, R10, RZ ;  /* 0x0000000aff0d723e */ /* 0x001fe400048070ff */
[----:B------:R-:W-:Y:S02]  /*e210*/  ISETP.GE.AND P4, PT, R35, 0xca, PT ;  /* 0x000000ca2300780c */ /* 0x000fe40003f86270 */
[----:B------:R-:W-:Y:S01]  /*e220*/  F2FP.SATFINITE.E4M3.F32.PACK_AB_MERGE_C R15, RZ, R8, RZ ;  /* 0x00000008ff0f723e */ /* 0x000fe200048070ff */
[----:B------:R0:W-:Y:S01]  /*e230*/  @!P5 STG.E.U8 desc[UR32][R24.64+0xc1], R13 ;  /* 0x0000c10d1800d986 */ /* 0x0001e2000c101120 */
[C---:B------:R-:W-:Y:S02]  /*e240*/  ISETP.LT.OR P0, PT, R34.reuse, 0x9, !P0 ;  /* 0x000000092200780c */ /* 0x040fe40004701670 */
[C---:B------:R-:W-:Y:S01]  /*e250*/  ISETP.LT.OR P5, PT, R34.reuse, 0x9, !P4 ;  /* 0x000000092200780c */ /* 0x040fe200067a1670 */
[----:B------:R2:W-:Y:S01]  /*e260*/  @!P2 STG.E.U8 desc[UR32][R26.64+0xc0], R9 ;  /* 0x0000c0091a00a986 */ /* 0x0005e2000c101120 */
[----:B------:R-:W-:-:S02]  /*e270*/  ISETP.LT.OR P2, PT, R34, 0x1, !P4 ;  /* 0x000000012200780c */ /* 0x000fc40006741670 */
[----:B-1----:R-:W-:Y:S01]  /*e280*/  F2FP.SATFINITE.E4M3.F32.PACK_AB_MERGE_C R11, RZ, R6, RZ ;  /* 0x00000006ff0b723e */ /* 0x002fe200048070ff */
[----:B------:R-:W-:Y:S01]  /*e290*/  @!P1 STG.E.U8 desc[UR32][R26.64+0xc1], R15 ;  /* 0x0000c10f1a009986 */ /* 0x000fe2000c101120 */
[C---:B------:R-:W-:Y:S02]  /*e2a0*/  ISETP.GE.AND P1, PT, R35.reuse, 0xd1, PT ;  /* 0x000000d12300780c */ /* 0x040fe40003f26270 */
[----:B------:R-:W-:Y:S01]  /*e2b0*/  ISETP.GE.AND P4, PT, R35, 0xd2, PT ;  /* 0x000000d22300780c */ /* 0x000fe20003f86270 */
[----:B------:R1:W-:Y:S01]  /*e2c0*/  @!P6 STG.E.U8 desc[UR32][R24.64+0xc8], R7 ;  /* 0x0000c8071800e986 */ /* 0x0003e2000c101120 */
[----:B------:R-:W-:Y:S02]  /*e2d0*/  ISETP.LT.OR P6, PT, R34, 0x1, !P1 ;  /* 0x000000012200780c */ /* 0x000fe40004fc1670 */
[----:B0-----:R-:W-:Y:S01]  /*e2e0*/  F2FP.SATFINITE.E4M3.F32.PACK_AB_MERGE_C R13, RZ, R2, RZ ;  /* 0x00000002ff0d723e */ /* 0x001fe200048070ff */
[----:B---3--:R-:W-:Y:S01]  /*e2f0*/  FMUL R2, R225, UR24 ;  /* 0x00000018e1027c20 */ /* 0x008fe20008400000 */
[----:B--2---:R-:W-:Y:S01]  /*e300*/  F2FP.SATFINITE.E4M3.F32.PACK_AB_MERGE_C R9, RZ, R3, RZ ;  /* 0x00000003ff09723e */ /* 0x004fe200048070ff */
[----:B------:R-:W-:Y:S01]  /*e310*/  @!P2 STG.E.U8 desc[UR32][R24.64+0xc9], R11 ;  /* 0x0000c90b1800a986 */ /* 0x000fe2000c101120 */
[----:B-1----:R-:W-:-:S03]  /*e320*/  F2FP.SATFINITE.E4M3.F32.PACK_AB_MERGE_C R7, RZ, R4, RZ ;  /* 0x00000004ff07723e */ /* 0x002fc600048070ff */
[----:B------:R0:W-:Y:S01]  /*e330*/  @!P0 STG.E.U8 desc[UR32][R26.64+0xc8], R5 ;  /* 0x0000c8051a008986 */ /* 0x0001e2000c101120 */
[----:B------:R-:W-:Y:S01]  /*e340*/  FMUL R3, R222, UR24 ;  /* 0x00000018de037c20 */ /* 0x000fe20008400000 */
[C---:B------:R-:W-:Y:S02]  /*e350*/  ISETP.LT.OR P2, PT, R34.reuse, 0x1, !P4 ;  /* 0x000000012200780c */ /* 0x040fe40006741670 */
[----:B------:R1:W-:Y:S01]  /*e360*/  @!P5 STG.E.U8 desc[UR32][R26.64+0xc9], R7 ;  /* 0x0000c9071a00d986 */ /* 0x0003e2000c101120 */
[C---:B------:R-:W-:Y:S02]  /*e370*/  ISETP.LT.OR P5, PT, R34.reuse, 0x9, !P4 ;  /* 0x000000092200780c */ /* 0x040fe400067a1670 */
[----:B------:R-:W-:Y:S01]  /*e380*/  ISETP.LT.OR P1, PT, R34, 0x9, !P1 ;  /* 0x000000092200780c */ /* 0x000fe20004f21670 */
[----:B------:R2:W-:Y:S01]  /*e390*/  @!P6 STG.E.U8 desc[UR32][R24.64+0xd0], R9 ;  /* 0x0000d0091800e986 */ /* 0x0005e2000c101120 */
[----:B------:R-:W-:Y:S02]  /*e3a0*/  ISETP.GE.AND P0, PT, R35, 0xd9, PT ;  /* 0x000000d92300780c */ /* 0x000fe40003f06270 */
[----:B0-----:R-:W-:Y:S01]  /*e3b0*/  F2FP.SATFINITE.E4M3.F32.PACK_AB_MERGE_C R5, RZ, R0, RZ ;  /* 0x00000000ff05723e */ /* 0x001fe200048070ff */
[----:B----4-:R-:W-:Y:S01]  /*e3c0*/  FMUL R0, R224, UR24 ;  /* 0x00000018e0007c20 */ /* 0x010fe20008400000 */
[----:B------:R-:W3:Y:S01]  /*e3d0*/  LDL.LU R225, [R1+0x20] ;  /* 0x0000200001e17983 */ /* 0x000ee20000300800 */
[----:B-1----:R-:W-:-:S03]  /*e3e0*/  F2FP.SATFINITE.E4M3.F32.PACK_AB_MERGE_C R7, RZ, R2, RZ ;  /* 0x00000002ff07723e */ /* 0x002fc600048070ff */
[----:B------:R-:W4:Y:S01]  /*e3f0*/  LDL.LU R222, [R1+0x28] ;  /* 0x0000280001de7983 */ /* 0x000f220000300800 */
[----:B--2---:R-:W-:Y:S01]  /*e400*/  F2FP.SATFINITE.E4M3.F32.PACK_AB_MERGE_C R9, RZ, R0, RZ ;  /* 0x00000000ff09723e */ /* 0x004fe200048070ff */
[----:B------:R-:W-:Y:S02]  /*e410*/  FMUL R0, R227, UR24 ;  /* 0x00000018e3007c20 */ /* 0x000fe40008400000 */
[----:B------:R-:W2:Y:S01]  /*e420*/  LDL.LU R224, [R1+0x24] ;  /* 0x0000240001e07983 */ /* 0x000ea20000300800 */
[----:B------:R-:W-:-:S03]  /*e430*/  FMUL R2, R226, UR24 ;  /* 0x00000018e2027c20 */ /* 0x000fc60008400000 */
[----:B------:R-:W2:Y:S04]  /*e440*/  LDL.LU R227, [R1+0x2c] ;  /* 0x00002c0001e37983 */ /* 0x000ea80000300800 */
[----:B------:R-:W2:Y:S01]  /*e450*/  LDL.LU R226, [R1+0x30] ;  /* 0x0000300001e27983 */ /* 0x000ea20000300800 */
[----:B------:R-:W-:-:S03]  /*e460*/  ISETP.GE.AND P4, PT, R35, 0xda, PT ;  /* 0x000000da2300780c */ /* 0x000fc60003f86270 */
[----:B------:R-:W-:Y:S01]  /*e470*/  @!P2 STG.E.U8 desc[UR32][R24.64+0xd1], R13 ;  /* 0x0000d10d1800a986 */ /* 0x000fe2000c101120 */
[C---:B------:R-:W-:Y:S02]  /*e480*/  ISETP.LT.OR P2, PT, R34.reuse, 0x1, !P4 ;  /* 0x000000012200780c */ /* 0x040fe40006741670 */
[C---:B------:R-:W-:Y:S01]  /*e490*/  ISETP.LT.OR P6, PT, R34.reuse, 0x1, !P0 ;  /* 0x000000012200780c */ /* 0x040fe200047c1670 */
[----:B------:R0:W-:Y:S01]  /*e4a0*/  @!P1 STG.E.U8 desc[UR32][R26.64+0xd0], R5 ;  /* 0x0000d0051a009986 */ /* 0x0001e2000c101120 */
[----:B------:R-:W-:Y:S02]  /*e4b0*/  F2FP.SATFINITE.E4M3.F32.PACK_AB_MERGE_C R3, RZ, R3, RZ ;  /* 0x00000003ff03723e */ /* 0x000fe400048070ff */
[C---:B------:R-:W-:Y:S01]  /*e4c0*/  ISETP.LT.OR P0, PT, R34.reuse, 0x9, !P0 ;  /* 0x000000092200780c */ /* 0x040fe20004701670 */
[----:B------:R1:W-:Y:S01]  /*e4d0*/  @!P5 STG.E.U8 desc[UR32][R26.64+0xd1], R7 ;  /* 0x0000d1071a00d986 */ /* 0x0003e2000c101120 */
[----:B------:R-:W-:Y:S02]  /*e4e0*/  ISETP.LT.OR P1, PT, R34, 0x9, !P4 ;  /* 0x000000092200780c */ /* 0x000fe40006721670 */
[----:B------:R-:W-:-:S03]  /*e4f0*/  ISETP.GE.AND P4, PT, R35, 0xe2, PT ;  /* 0x000000e22300780c */ /* 0x000fc60003f86270 */
[----:B------:R1:W-:Y:S01]  /*e500*/  @!P2 STG.E.U8 desc[UR32][R24.64+0xd9], R9 ;  /* 0x0000d9091800a986 */ /* 0x0003e2000c101120 */
[----:B------:R-:W-:-:S03]  /*e510*/  ISETP.GE.AND P2, PT, R35, 0xe1, PT ;  /* 0x000000e12300780c */ /* 0x000fc60003f46270 */
[----:B------:R4:W-:Y:S01]  /*e520*/  @!P6 STG.E.U8 desc[UR32][R24.64+0xd8], R3 ;  /* 0x0000d8031800e986 */ /* 0x0009e2000c101120 */
[C---:B------:R-:W-:Y:S02]  /*e530*/  ISETP.LT.OR P5, PT, R34.reuse, 0x1, !P2 ;  /* 0x000000012200780c */ /* 0x040fe400057a1670 */
[----:B------:R-:W-:Y:S02]  /*e540*/  ISETP.LT.OR P6, PT, R34, 0x1, !P4 ;  /* 0x000000012200780c */ /* 0x000fe400067c1670 */
[----:B0-----:R-:W-:Y:S02]  /*e550*/  F2FP.SATFINITE.E4M3.F32.PACK_AB_MERGE_C R5, RZ, R0, RZ ;  /* 0x00000000ff05723e */ /* 0x001fe400048070ff */
[----:B-1----:R-:W-:-:S03]  /*e560*/  F2FP.SATFINITE.E4M3.F32.PACK_AB_MERGE_C R7, RZ, R2, RZ ;  /* 0x00000002ff07723e */ /* 0x002fc600048070ff */
[----:B------:R-:W-:Y:S01]  /*e570*/  @!P0 STG.E.U8 desc[UR32][R26.64+0xd8], R5 ;  /* 0x0000d8051a008986 */ /* 0x000fe2000c101120 */
[C---:B------:R-:W-:Y:S02]  /*e580*/  ISETP.LT.OR P0, PT, R34.reuse, 0x9, !P2 ;  /* 0x000000092200780c */ /* 0x040fe40005701670 */
[C---:B------:R-:W-:Y:S01]  /*e590*/  ISETP.GE.AND P2, PT, R35.reuse, 0xe9, PT ;  /* 0x000000e92300780c */ /* 0x040fe20003f46270 */
[----:B------:R0:W-:Y:S01]  /*e5a0*/  @!P1 STG.E.U8 desc[UR32][R26.64+0xd9], R7 ;  /* 0x0000d9071a009986 */ /* 0x0001e2000c101120 */
[----:B------:R-:W-:Y:S02]  /*e5b0*/  ISETP.GE.AND P1, PT, R35, 0xea, PT ;  /* 0x000000ea2300780c */ /* 0x000fe40003f26270 */
[----:B------:R-:W-:Y:S01]  /*e5c0*/  ISETP.LT.OR P4, PT, R34, 0x9, !P4 ;  /* 0x000000092200780c */ /* 0x000fe20006781670 */
[----:B------:R-:W-:-:S05]  /*e5d0*/  FMUL R0, R218, UR24 ;  /* 0x00000018da007c20 */ /* 0x000fca0008400000 */
[----:B------:R-:W-:-:S05]  /*e5e0*/  F2FP.SATFINITE.E4M3.F32.PACK_AB_MERGE_C R9, RZ, R0, RZ ;  /* 0x00000000ff09723e */ /* 0x000fca00048070ff */
[----:B------:R1:W-:Y:S01]  /*e5f0*/  @!P5 STG.E.U8 desc[UR32][R24.64+0xe0], R9 ;  /* 0x0000e0091800d986 */ /* 0x0003e2000c101120 */
[----:B------:R-:W-:-:S05]  /*e600*/  FMUL R2, R220, UR24 ;  /* 0x00000018dc027c20 */ /* 0x000fca0008400000 */
[----:B------:R-:W-:Y:S02]  /*e610*/  F2FP.SATFINITE.E4M3.F32.PACK_AB_MERGE_C R11, RZ, R2, RZ ;  /* 0x00000002ff0b723e */ /* 0x000fe400048070ff */
[----:B------:R-:W-:-:S03]  /*e620*/  ISETP.LT.OR P5, PT, R34, 0x1, !P2 ;  /* 0x000000012200780c */ /* 0x000fc600057a1670 */
[----:B------:R1:W-:Y:S01]  /*e630*/  @!P6 STG.E.U8 desc[UR32][R24.64+0xe1], R11 ;  /* 0x0000e10b1800e986 */ /* 0x0003e2000c101120 */
[C---:B------:R-:W-:Y:S02]  /*e640*/  ISETP.LT.OR P6, PT, R34.reuse, 0x1, !P1 ;  /* 0x000000012200780c */ /* 0x040fe40004fc1670 */
[C---:B------:R-:W-:Y:S02]  /*e650*/  ISETP.LT.OR P2, PT, R34.reuse, 0x9, !P2 ;  /* 0x000000092200780c */ /* 0x040fe40005741670 */
[----:B------:R-:W-:Y:S01]  /*e660*/  ISETP.LT.OR P1, PT, R34, 0x9, !P1 ;  /* 0x000000092200780c */ /* 0x000fe20004f21670 */
[----:B------:R-:W-:-:S05]  /*e670*/  FMUL R0, R223, UR24 ;  /* 0x00000018df007c20 */ /* 0x000fca0008400000 */
[----:B------:R-:W-:-:S05]  /*e680*/  F2FP.SATFINITE.E4M3.F32.PACK_AB_MERGE_C R13, RZ, R0, RZ ;  /* 0x00000000ff0d723e */ /* 0x000fca00048070ff */
[----:B------:R0:W-:Y:S01]  /*e690*/  @!P0 STG.E.U8 desc[UR32][R26.64+0xe0], R13 ;  /* 0x0000e00d1a008986 */ /* 0x0001e2000c101120 */
[----:B---3--:R-:W-:Y:S01]  /*e6a0*/  FMUL R0, R225, UR24 ;  /* 0x00000018e1007c20 */ /* 0x008fe20008400000 */
[----:B----4-:R-:W-:Y:S01]  /*e6b0*/  FMUL R3, R222, UR24 ;  /* 0x00000018de037c20 */ /* 0x010fe20008400000 */
[----:B--2---:R-:W-:-:S03]  /*e6c0*/  FMUL R2, R224, UR24 ;  /* 0x00000018e0027c20 */ /* 0x004fc60008400000 */
[----:B0-----:R-:W-:Y:S01]  /*e6d0*/  F2FP.SATFINITE.E4M3.F32.PACK_AB_MERGE_C R7, RZ, R0, RZ ;  /* 0x00000000ff07723e */ /* 0x001fe200048070ff */
[----:B------:R-:W-:Y:S01]  /*e6e0*/  FMUL R4, R227, UR24 ;  /* 0x00000018e3047c20 */ /* 0x000fe20008400000 */
[----:B-1----:R-:W-:Y:S01]  /*e6f0*/  F2FP.SATFINITE.E4M3.F32.PACK_AB_MERGE_C R9, RZ, R3, RZ ;  /* 0x00000003ff09723e */ /* 0x002fe200048070ff */
[----:B------:R-:W-:Y:S01]  /*e700*/  FMUL R5, R226, UR24 ;  /* 0x00000018e2057c20 */ /* 0x000fe20008400000 */
[----:B------:R-:W-:Y:S02]  /*e710*/  F2FP.SATFINITE.E4M3.F32.PACK_AB_MERGE_C R3, RZ, R2, RZ ;  /* 0x00000002ff03723e */ /* 0x000fe400048070ff */
[----:B------:R-:W-:Y:S02]  /*e720*/  F2FP.SATFINITE.E4M3.F32.PACK_AB_MERGE_C R11, RZ, R4, RZ ;  /* 0x00000004ff0b723e */ /* 0x000fe400048070ff */
[----:B------:R-:W-:Y:S01]  /*e730*/  F2FP.SATFINITE.E4M3.F32.PACK_AB_MERGE_C R5, RZ, R5, RZ ;  /* 0x00000005ff05723e */ /* 0x000fe200048070ff */
[----:B------:R0:W-:Y:S04]  /*e740*/  @!P4 STG.E.U8 desc[UR32][R26.64+0xe1], R7 ;  /* 0x0000e1071a00c986 */ /* 0x0001e8000c101120 */
[----:B------:R0:W-:Y:S04]  /*e750*/  @!P6 STG.E.U8 desc[UR32][R24.64+0xe9], R9 ;  /* 0x0000e9091800e986 */ /* 0x0001e8000c101120 */
[----:B------:R0:W-:Y:S04]  /*e760*/  @!P5 STG.E.U8 desc[UR32][R24.64+0xe8], R3 ;  /* 0x0000e8031800d986 */ /* 0x0001e8000c101120 */
[----:B------:R0:W-:Y:S04]  /*e770*/  @!P2 STG.E.U8 desc[UR32][R26.64+0xe8], R11 ;  /* 0x0000e80b1a00a986 */ /* 0x0001e8000c101120 */
[----:B------:R0:W-:Y:S02]  /*e780*/  @!P1 STG.E.U8 desc[UR32][R26.64+0xe9], R5 ;  /* 0x0000e9051a009986 */ /* 0x0001e4000c101120 */
.L_x_278:
[----:B------:R-:W-:Y:S05]  /*e790*/  BSYNC B0 ;  /* 0x0000000000007941 */ /* 0x000fea0003800000 */
.L_x_36:
[----:B------:R-:W2:Y:S01]  /*e7a0*/  LDL.LU R22, [R1+0x38] ;  /* 0x0000380001167983 */ /* 0x000ea20000300800 */
[----:B0----5:R-:W-:Y:S01]  /*e7b0*/  IMAD.U32 R3, RZ, RZ, UR16 ;  /* 0x00000010ff037e24 */ /* 0x021fe2000f8e00ff */
[----:B------:R-:W-:Y:S02]  /*e7c0*/  ULDC.64 UR20, c[0x0][0x650] ;  /* 0x0001940000147ab9 */ /* 0x000fe40000000a00 */
[----:B------:R-:W3:Y:S01]  /*e7d0*/  LDL.LU R19, [R1+0x3c] ;  /* 0x00003c0001137983 */ /* 0x000ee20000300800 */
[----:B------:R-:W-:Y:S01]  /*e7e0*/  IMAD.U32 R0, RZ, RZ, UR26 ;  /* 0x0000001aff007e24 */ /* 0x000fe2000f8e00ff */
[----:B------:R0:W-:Y:S01]  /*e7f0*/  SYNCS.ARRIVE.TRANS64.A1T0 RZ, [R3+UR11], RZ ;  /* 0x000000ff03ff79a7 */ /* 0x0001e2000810000b */
[----:B------:R-:W-:Y:S02]  /*e800*/  IMAD.U32 R2, RZ, RZ, UR26 ;  /* 0x0000001aff027e24 */ /* 0x000fe4000f8e00ff */
[----:B------:R-:W-:Y:S02]  /*e810*/  IMAD.MOV.U32 R4, RZ, RZ, -0x1 ;  /* 0xffffffffff047424 */ /* 0x000fe400078e00ff */
[----:B0-----:R-:W-:Y:S01]  /*e820*/  IMAD.U32 R3, RZ, RZ, UR7 ;  /* 0x00000007ff037e24 */ /* 0x001fe2000f8e00ff */
[----:B---3--:R-:W-:-:S02]  /*e830*/  LEA R19, P0, R0, R19, 0x1 ;  /* 0x0000001300137211 */ /* 0x008fc400078008ff */
[----:B------:R-:W-:Y:S02]  /*e840*/  PRMT R0, RZ, 0x7610, R0 ;  /* 0x00007610ff007816 */ /* 0x000fe40000000000 */
[----:B--2---:R-:W-:Y:S01]  /*e850*/  LEA.HI.X R22, R2, R22, R3, 0x1, P0 ;  /* 0x0000001602167211 */ /* 0x004fe200000f0c03 */
[----:B------:R-:W-:Y:S01]  /*e860*/  IMAD.MOV.U32 R2, RZ, RZ, -0x1 ;  /* 0xffffffffff027424 */ /* 0x000fe200078e00ff */
[----:B------:R0:W-:Y:S01]  /*e870*/  STL [R1+0x3c], R19 ;  /* 0x00003c1301007387 */ /* 0x0001e20000100800 */
[----:B------:R-:W-:Y:S01]  /*e880*/  IMAD.MOV.U32 R3, RZ, RZ, -0x1 ;  /* 0xffffffffff037424 */ /* 0x000fe200078e00ff */
[----:B------:R-:W-:Y:S02]  /*e890*/  ISETP.GE.U32.AND P0, PT, R19, UR20, PT ;  /* 0x0000001413007c0c */ /* 0x000fe4000bf06070 */
[----:B------:R0:W-:Y:S02]  /*e8a0*/  STL [R1+0x38], R22 ;  /* 0x0000381601007387 */ /* 0x0001e40000100800 */
[----:B------:R-:W-:-:S02]  /*e8b0*/  ISETP.GE.U32.AND.EX P0, PT, R22, UR21, PT, P0 ;  /* 0x0000001516007c0c */ /* 0x000fc4000bf06100 */
[----:B------:R0:W-:Y:S04]  /*e8c0*/  STL [R1+0x40], R4 ;  /* 0x0000400401007387 */ /* 0x0001e80000100800 */
[----:B------:R0:W-:Y:S04]  /*e8d0*/  STL [R1+0x34], R2 ;  /* 0x0000340201007387 */ /* 0x0001e80000100800 */
[----:B------:R0:W-:Y:S03]  /*e8e0*/  STL [R1+0x44], R3 ;  /* 0x0000440301007387 */ /* 0x0001e60000100800 */
[----:B------:R-:W-:Y:S05]  /*e8f0*/  @P0 BRA `(.L_x_279) ;  /* 0x0000000400740947 */ /* 0x000fea0003800000 */
[----:B------:R-:W2:Y:S01]  /*e900*/  S2R R14, SR_CTAID.X ;  /* 0x00000000000e7919 */ /* 0x000ea20000002500 */
[----:B------:R-:W3:Y:S01]  /*e910*/  LDC.64 R8, c[0x0][0x628] ;  /* 0x00018a00ff087b82 */ /* 0x000ee20000000a00 */
[----:B------:R-:W-:Y:S01]  /*e920*/  ULDC UR4, c[0x0][0x150] ;  /* 0x0000540000047ab9 */ /* 0x000fe20000000800 */
[----:B------:R-:W-:Y:S01]  /*e930*/  IMAD.MOV.U32 R6, RZ, RZ, R19 ;  /* 0x000000ffff067224 */ /* 0x000fe200078e0013 */
[----:B------:R-:W0:Y:S01]  /*e940*/  S2R R16, SR_CTAID.Y ;  /* 0x0000000000107919 */ /* 0x000e220000002600 */
[----:B------:R-:W-:-:S04]  /*e950*/  IMAD.MOV.U32 R7, RZ, RZ, R22 ;  /* 0x000000ffff077224 */ /* 0x000fc800078e0016 */
[----:B------:R-:W0:Y:S08]  /*e960*/  LDC R17, c[0x0][0x144] ;  /* 0x00005100ff117b82 */ /* 0x000e300000000800 */
[----:B------:R-:W0:Y:S08]  /*e970*/  LDC R10, c[0x0][0x630] ;  /* 0x00018c00ff0a7b82 */ /* 0x000e300000000800 */
[----:B------:R-:W0:Y:S01]  /*e980*/  LDC.64 R12, c[0x0][0x620] ;  /* 0x00018800ff0c7b82 */ /* 0x000e220000000a00 */
[----:B---3--:R-:W-:-:S04]  /*e990*/  ISETP.NE.U32.AND P0, PT, R8, RZ, PT ;  /* 0x000000ff0800720c */ /* 0x008fc80003f05070 */
[----:B------:R-:W-:Y:S02]  /*e9a0*/  ISETP.NE.AND.EX P0, PT, R9, RZ, PT, P0 ;  /* 0x000000ff0900720c */ /* 0x000fe40003f05300 */
[----:B--2---:R-:W-:-:S05]  /*e9b0*/  I2FP.F32.U32 R0, R14 ;  /* 0x0000000e00007245 */ /* 0x004fca0000201000 */
[----:B------:R-:W-:-:S04]  /*e9c0*/  FMUL R0, R0, UR4 ;  /* 0x0000000400007c20 */ /* 0x000fc80008400000 */
[----:B------:R2:W3:Y:S02]  /*e9d0*/  F2I.U32.TRUNC.NTZ R15, R0 ;  /* 0x00000000000f7305 */ /* 0x0004e4000020f000 */
[----:B------:R-:W-:Y:S05]  /*e9e0*/  @!P0 BRA `(.L_x_280) ;  /* 0x0000000000288947 */ /* 0x000fea0003800000 */
[----:B--2---:R-:W2:Y:S02]  /*e9f0*/  LDC R0, c[0x0][0x634] ;  /* 0x00018d00ff007b82 */ /* 0x004ea40000000800 */
[----:B--2---:R-:W-:-:S05]  /*ea00*/  IADD3 R7, P0, R19, R0, RZ ;  /* 0x0000000013077210 */ /* 0x004fca0007f1e0ff */
[----:B------:R-:W-:-:S04]  /*ea10*/  IMAD.X R11, RZ, RZ, R22, P0 ;  /* 0x000000ffff0b7224 */ /* 0x000fc800000e0616 */
[----:B0-----:R-:W-:-:S04]  /*ea20*/  IMAD.WIDE.U32 R2, R11, R8, RZ ;  /* 0x000000080b027225 */ /* 0x001fc800078e00ff */
[----:B------:R-:W-:-:S04]  /*ea30*/  IMAD.WIDE.U32 R4, P0, R7, R9, R2 ;  /* 0x0000000907047225 */ /* 0x000fc80007800002 */
[----:B------:R-:W-:-:S04]  /*ea40*/  IMAD.WIDE.U32 R2, R7, R8, RZ ;  /* 0x0000000807027225 */ /* 0x000fc800078e00ff */
[----:B------:R-:W-:Y:S01]  /*ea50*/  IMAD.X R7, RZ, RZ, RZ, P0 ;  /* 0x000000ffff077224 */ /* 0x000fe200000e06ff */
[----:B------:R-:W-:Y:S01]  /*ea60*/  IADD3 RZ, P0, R3, R4, RZ ;  /* 0x0000000403ff7210 */ /* 0x000fe20007f1e0ff */
[----:B------:R-:W-:-:S04]  /*ea70*/  IMAD.MOV.U32 R6, RZ, RZ, R5 ;  /* 0x000000ffff067224 */ /* 0x000fc800078e0005 */
[----:B------:R-:W-:-:S08]  /*ea80*/  IMAD.WIDE.U32.X R6, R11, R9, R6, P0 ;  /* 0x000000090b067225 */ /* 0x000fd000000e0406 */
.L_x_280:
[-CC-:B0-----:R-:W-:Y:S01]  /*ea90*/  SHF.R.U64 R11, R6, R10.reuse, R7.reuse ;  /* 0x0000000a060b7219 */ /* 0x181fe20000001207 */
[----:B------:R-:W0:Y:S01]  /*eaa0*/  LDC.64 R20, c[0x0][0x640] ;  /* 0x00019000ff147b82 */ /* 0x000e220000000a00 */
[----:B--2---:R-:W-:Y:S01]  /*eab0*/  SHF.R.U32.HI R0, RZ, R10, R7 ;  /* 0x0000000aff007219 */ /* 0x004fe20000011607 */
[----:B------:R-:W-:Y:S01]  /*eac0*/  IMAD.MOV.U32 R2, RZ, RZ, R19 ;  /* 0x000000ffff027224 */ /* 0x000fe200078e0013 */
[----:B------:R-:W-:Y:S01]  /*ead0*/  IADD3 R5, P0, RZ, -R11, RZ ;  /* 0x8000000bff057210 */ /* 0x000fe20007f1e0ff */
[----:B---3--:R-:W-:Y:S01]  /*eae0*/  IMAD.MOV R15, RZ, RZ, -R15 ;  /* 0x000000ffff0f7224 */ /* 0x008fe200078e0a0f */
[----:B------:R-:W-:Y:S01]  /*eaf0*/  ULDC UR4, c[0x0][0x154] ;  /* 0x0000550000047ab9 */ /* 0x000fe20000000800 */
[----:B------:R-:W-:Y:S02]  /*eb00*/  IMAD.MOV.U32 R7, RZ, RZ, 0x1 ;  /* 0x00000001ff077424 */ /* 0x000fe400078e00ff */
[----:B------:R-:W2:Y:S01]  /*eb10*/  LDC R4, c[0x0][0x618] ;  /* 0x00018600ff047b82 */ /* 0x000ea20000000800 */
[----:B------:R-:W-:-:S02]  /*eb20*/  IMAD.X R3, RZ, RZ, ~R0, P0 ;  /* 0x000000ffff037224 */ /* 0x000fc400000e0e00 */
[----:B------:R-:W-:Y:S02]  /*eb30*/  IMAD R17, R17, R15, R14 ;  /* 0x0000000f11117224 */ /* 0x000fe400078e020e */
[-C--:B------:R-:W-:Y:S02]  /*eb40*/  IMAD R0, R3, R12.reuse, RZ ;  /* 0x0000000c03007224 */ /* 0x080fe400078e02ff */
[----:B------:R-:W-:Y:S01]  /*eb50*/  IMAD.MOV.U32 R3, RZ, RZ, R22 ;  /* 0x000000ffff037224 */ /* 0x000fe200078e0016 */
[----:B------:R-:W3:Y:S01]  /*eb60*/  LDC R6, c[0x0][0x608] ;  /* 0x00018200ff067b82 */ /* 0x000ee20000000800 */
[----:B------:R-:W-:-:S04]  /*eb70*/  IMAD.WIDE.U32 R2, R5, R12, R2 ;  /* 0x0000000c05027225 */ /* 0x000fc800078e0002 */
[----:B------:R-:W-:-:S03]  /*eb80*/  IMAD R5, R5, R13, R0 ;  /* 0x0000000d05057224 */ /* 0x000fc600078e0200 */
[----:B------:R-:W5:Y:S01]  /*eb90*/  LDC R18, c[0x0][0x658] ;  /* 0x00019600ff127b82 */ /* 0x000f620000000800 */
[----:B------:R-:W-:Y:S01]  /*eba0*/  I2FP.F32.U32 R0, R16 ;  /* 0x0000001000007245 */ /* 0x000fe20000201000 */
[----:B------:R-:W-:Y:S01]  /*ebb0*/  IMAD.IADD R3, R3, 0x1, R5 ;  /* 0x0000000103037824 */ /* 0x000fe200078e0205 */
[----:B0-----:R-:W-:Y:S01]  /*ebc0*/  ISETP.NE.U32.AND P0, PT, R20, RZ, PT ;  /* 0x000000ff1400720c */ /* 0x001fe20003f05070 */
[----:B------:R-:W-:Y:S02]  /*ebd0*/  IMAD.MOV.U32 R5, RZ, RZ, -0x1 ;  /* 0xffffffffff057424 */ /* 0x000fe400078e00ff */
[----:B------:R-:W-:Y:S02]  /*ebe0*/  FMUL R0, R0, UR4 ;  /* 0x0000000400007c20 */ /* 0x000fe40008400000 */
[----:B------:R-:W0:Y:S01]  /*ebf0*/  LDC R15, c[0x0][0x148] ;  /* 0x00005200ff0f7b82 */ /* 0x000e220000000800 */
[----:B--2---:R-:W-:Y:S01]  /*ec00*/  SHF.R.U64 R10, R2, R4, R3 ;  /* 0x00000004020a7219 */ /* 0x004fe20000001203 */
[----:B------:R2:W0:Y:S01]  /*ec10*/  F2I.U32.TRUNC.NTZ R13, R0 ;  /* 0x00000000000d7305 */ /* 0x000422000020f000 */
[----:B------:R-:W-:-:S02]  /*ec20*/  ISETP.NE.AND.EX P0, PT, R21, RZ, PT, P0 ;  /* 0x000000ff1500720c */ /* 0x000fc40003f05300 */
[----:B------:R-:W-:-:S03]  /*ec30*/  SHF.R.U32.HI R3, RZ, R4, R3 ;  /* 0x00000004ff037219 */ /* 0x000fc60000011603 */
[----:B------:R-:W0:Y:S01]  /*ec40*/  LDC R14, c[0x0][0x600] ;  /* 0x00018000ff0e7b82 */ /* 0x000e220000000800 */
[-CC-:B---3--:R-:W-:Y:S02]  /*ec50*/  SHF.R.U64 R8, R10, R6.reuse, R3.reuse ;  /* 0x000000060a087219 */ /* 0x188fe40000001203 */
[----:B------:R-:W-:-:S05]  /*ec60*/  SHF.R.U32.HI R3, RZ, R6, R3 ;  /* 0x00000006ff037219 */ /* 0x000fca0000011603 */
[----:B------:R-:W3:Y:S01]  /*ec70*/  LDC R22, c[0x0][0x648] ;  /* 0x00019200ff167b82 */ /* 0x000ee20000000800 */
[-CC-:B-----5:R-:W-:Y:S02]  /*ec80*/  SHF.R.U64 R12, R8, R18.reuse, R3.reuse ;  /* 0x00000012080c7219 */ /* 0x1a0fe40000001203 */
[-C--:B------:R-:W-:Y:S02]  /*ec90*/  SHF.L.U32 R5, R5, R18.reuse, RZ ;  /* 0x0000001205057219 */ /* 0x080fe400000006ff */
[-C--:B------:R-:W-:Y:S01]  /*eca0*/  SHF.R.U32.HI R3, RZ, R18.reuse, R3 ;  /* 0x00000012ff037219 */ /* 0x080fe20000011603 */
[----:B------:R-:W-:Y:S01]  /*ecb0*/  IMAD.MOV.U32 R2, RZ, RZ, R12 ;  /* 0x000000ffff027224 */ /* 0x000fe200078e000c */
[----:B------:R-:W-:Y:S01]  /*ecc0*/  SHF.L.U32 R18, R7, R18, RZ ;  /* 0x0000001207127219 */ /* 0x000fe200000006ff */
[----:B------:R-:W0:Y:S01]  /*ecd0*/  LDC R23, c[0x0][0x638] ;  /* 0x00018e00ff177b82 */ /* 0x000e220000000800 */
[----:B------:R-:W-:-:S07]  /*ece0*/  LOP3.LUT R19, RZ, R5, RZ, 0x33, !PT ;  /* 0x00000005ff137212 */ /* 0x000fce00078e33ff */
[----:B-1--4-:R-:W1:Y:S01]  /*ecf0*/  LDC R24, c[0x0][0x610] ;  /* 0x00018400ff187b82 */ /* 0x012e620000000800 */
[----:B--2---:R-:W-:Y:S05]  /*ed00*/  @!P0 BRA `(.L_x_281) ;  /* 0x0000000000288947 */ /* 0x004fea0003800000 */
        /* <DEDUP_REMOVED lines=10> */
.L_x_281:
[----:B---3--:R-:W-:Y:S01]  /*edb0*/  SHF.R.U64 R0, R2, R22, R3 ;  /* 0x0000001602007219 */ /* 0x008fe20000001203 */
[----:B0-----:R-:W-:Y:S01]  /*edc0*/  VIADD R7, R14, 0xffffffff ;  /* 0xffffffff0e077836 */ /* 0x001fe20000000000 */
[----:B------:R-:W-:Y:S01]  /*edd0*/  LOP3.LUT R5, R8, R19, RZ, 0xc0, !PT ;  /* 0x0000001308057212 */ /* 0x000fe200078ec0ff */
[----:B------:R-:W-:Y:S02]  /*ede0*/  IMAD.MOV R13, RZ, RZ, -R13 ;  /* 0x000000ffff0d7224 */ /* 0x000fe400078e0a0d */
[----:B------:R-:W-:Y:S02]  /*edf0*/  IMAD.MOV R3, RZ, RZ, -R0 ;  /* 0x000000ffff037224 */ /* 0x000fe400078e0a00 */
[----:B------:R-:W-:Y:S01]  /*ee00*/  IMAD R2, R18, R0, R5 ;  /* 0x0000000012027224 */ /* 0x000fe200078e0205 */
[----:B------:R-:W-:Y:S01]  /*ee10*/  LOP3.LUT R5, R10, R7, RZ, 0xc0, !PT ;  /* 0x000000070a057212 */ /* 0x000fe200078ec0ff */
[----:B------:R-:W-:Y:S02]  /*ee20*/  @P3 IMAD R17, R15, R13, R16 ;  /* 0x0000000d0f113224 */ /* 0x000fe400078e0210 */
[----:B------:R-:W-:-:S02]  /*ee30*/  IMAD R0, R3, R23, R12 ;  /* 0x0000001703007224 */ /* 0x000fc400078e020c */
[----:B------:R-:W-:Y:S02]  /*ee40*/  IMAD.MOV.U32 R4, RZ, RZ, 0x1 ;  /* 0x00000001ff047424 */ /* 0x000fe400078e00ff */
[----:B-1----:R-:W-:Y:S02]  /*ee50*/  IMAD R2, R2, R24, R17 ;  /* 0x0000001802027224 */ /* 0x002fe400078e0211 */
[----:B------:R-:W-:Y:S01]  /*ee60*/  IMAD R3, R0, R14, R5 ;  /* 0x0000000e00037224 */ /* 0x000fe200078e0205 */
[----:B------:R-:W-:-:S04]  /*ee70*/  PRMT R0, R4, 0x7610, R0 ;  /* 0x0000761004007816 */ /* 0x000fc80000000000 */
[----:B------:R-:W-:Y:S02]  /*ee80*/  SEL R4, R3, R2, !P3 ;  /* 0x0000000203047207 */ /* 0x000fe40005800000 */
[----:B------:R-:W-:-:S03]  /*ee90*/  SEL R2, R2, R3, !P3 ;  /* 0x0000000302027207 */ /* 0x000fc60005800000 */
[----:B------:R2:W-:Y:S04]  /*eea0*/  STL [R1+0x44], R4 ;  /* 0x0000440401007387 */ /* 0x0005e80000100800 */
[----:B------:R2:W-:Y:S04]  /*eeb0*/  STL [R1+0x34], R11 ;  /* 0x0000340b01007387 */ /* 0x0005e80000100800 */
[----:B------:R2:W-:Y:S02]  /*eec0*/  STL [R1+0x40], R2 ;  /* 0x0000400201007387 */ /* 0x0005e40000100800 */
.L_x_279:
[----:B------:R-:W-:Y:S01]  /*eed0*/  LOP3.LUT P0, RZ, R0, 0xff, RZ, 0xc0, !PT ;  /* 0x000000ff00ff7812 */ /* 0x000fe2000780c0ff */
[----:B------:R-:W-:-:S12]  /*eee0*/  ULOP3.LUT UR13, UR13, 0x1, URZ, 0x3c, !UPT ;  /* 0x000000010d0d7892 */ /* 0x000fd8000f8e3c3f */
[----:B------:R-:W-:Y:S05]  /*eef0*/  @P0 BRA `(.L_x_282) ;  /* 0xffffff2400dc0947 */ /* 0x000fea000383ffff */
[----:B------:R-:W-:Y:S05]  /*ef00*/  EXIT ;  /* 0x000000000000794d */ /* 0x000fea0003800000 */
.L_x_14:
[----:B------:R-:W-:-:S08]  /*ef10*/  ISETP.NE.AND P0, PT, RZ, UR4, PT ;  /* 0x00000004ff007c0c */ /* 0x000fd0000bf05270 */
[----:B0123--:R-:W0:-:S00]  /*ef20*/  USETMAXREG.DEALLOC.CTAPOOL 0x28 ;  /* 0x00000028000079c8 */ /* 0x00fe0000080e0500 */
[----:B------:R-:W-:Y:S05]  /*ef30*/  @P0 EXIT ;  /* 0x000000000000094d */ /* 0x000fea0003800000 */
[----:B0-----:R-:W-:Y:S01]  /*ef40*/  LOP3.LUT P0, RZ, R0, 0xff, RZ, 0xc0, !PT ;  /* 0x000000ff00ff7812 */ /* 0x001fe2000780c0ff */
[----:B------:R-:W-:Y:S02]  /*ef50*/  IMAD.MOV.U32 R0, RZ, RZ, 0x1 ;  /* 0x00000001ff007424 */ /* 0x000fe400078e00ff */
[----:B------:R-:W-:-:S10]  /*ef60*/  IMAD.MOV.U32 R8, RZ, RZ, RZ ;  /* 0x000000ffff087224 */ /* 0x000fd400078e00ff */
[----:B------:R-:W-:Y:S05]  /*ef70*/  @!P0 BRA `(.L_x_283) ;  /* 0x0000000c00408947 */ /* 0x000fea0003800000 */
[----:B------:R-:W-:Y:S01]  /*ef80*/  LOP3.LUT P0, RZ, R3, 0x1f, RZ, 0xc0, !PT ;  /* 0x0000001f03ff7812 */ /* 0x000fe2000780c0ff */
[----:B------:R-:W-:Y:S01]  /*ef90*/  ULDC UR8, c[0x0][0x658] ;  /* 0x0001960000087ab9 */ /* 0x000fe20000000800 */
[----:B------:R-:W-:Y:S01]  /*efa0*/  UMOV UR9, 0xffffffff ;  /* 0xffffffff00097882 */ /* 0x000fe20000000000 */
[----:B------:R-:W-:Y:S01]  /*efb0*/  BSSY B0, `(.L_x_283) ;  /* 0x00000cc000007945 */ /* 0x000fe20003800000 */
[----:B------:R-:W-:Y:S01]  /*efc0*/  USHF.L.U32 UR9, UR9, UR8, URZ ;  /* 0x0000000809097299 */ /* 0x000fe2000800063f */
[C---:B------:R-:W-:Y:S01]  /*efd0*/  ISETP.NE.AND P2, PT, R2.reuse, RZ, PT ;  /* 0x000000ff0200720c */ /* 0x040fe20003f45270 */
[----:B------:R-:W-:Y:S01]  /*efe0*/  IMAD.MOV.U32 R9, RZ, RZ, 0x1 ;  /* 0x00000001ff097424 */ /* 0x000fe200078e00ff */
[----:B------:R-:W-:Y:S01]  /*eff0*/  ISETP.NE.OR P0, PT, R2, RZ, !P0 ;  /* 0x000000ff0200720c */ /* 0x000fe20004705670 */
[----:B------:R-:W-:Y:S01]  /*f000*/  IMAD.MOV.U32 R0, RZ, RZ, 0x1 ;  /* 0x00000001ff007424 */ /* 0x000fe200078e00ff */
[----:B------:R-:W-:Y:S01]  /*f010*/  ULDC UR4, c[0x0][0x600] ;  /* 0x0001800000047ab9 */ /* 0x000fe20000000800 */
[----:B------:R-:W-:Y:S01]  /*f020*/  IMAD.MOV.U32 R8, RZ, RZ, RZ ;  /* 0x000000ffff087224 */ /* 0x000fe200078e00ff */
[----:B------:R-:W-:Y:S01]  /*f030*/  UMOV UR10, 0x1 ;  /* 0x00000001000a7882 */ /* 0x000fe20000000000 */
[----:B------:R-:W-:-:S02]  /*f040*/  UIADD3 UR24, UR6, 0x1, URZ ;  /* 0x0000000106187890 */ /* 0x000fc4000fffe03f */
[----:B------:R-:W-:Y:S02]  /*f050*/  ULOP3.LUT UR25, UR5, 0x2, URZ, 0xfc, !UPT ;  /* 0x0000000205197892 */ /* 0x000fe4000f8efc3f */
[----:B------:R-:W-:Y:S02]  /*f060*/  UIADD3 UR18, UR4, -0x1, URZ ;  /* 0xffffffff04127890 */ /* 0x000fe4000fffe03f */
[----:B------:R-:W-:Y:S02]  /*f070*/  USHF.L.U32 UR20, UR10, UR8, URZ ;  /* 0x000000080a147299 */ /* 0x000fe4000800063f */
[----:B------:R-:W-:Y:S01]  /*f080*/  ULOP3.LUT UR19, URZ, UR9, URZ, 0x33, !UPT ;  /* 0x000000093f137292 */ /* 0x000fe2000f8e333f */
[----:B------:R-:W-:-:S11]  /*f090*/  ULDC.64 UR22, c[0x0][0x198] ;  /* 0x0000660000167ab9 */ /* 0x000fd60000000a00 */
.L_x_295:
[----:B------:R-:W-:-:S03]  /*f0a0*/  UMOV UR4, 0xffffffff ;  /* 0xffffffff00047882 */ /* 0x000fc60000000000 */
[----:B01----:R-:W-:Y:S05]  /*f0b0*/  BRA.DIV UR4, `(.L_x_284) ;  /* 0x0000001604187947 */ /* 0x003fea000b800000 */
[----:B------:R-:W-:-:S13]  /*f0c0*/  ELECT P1, URZ, PT ;  /* 0x00000000003f782f */ /* 0x000fda0003820000 */
.L_x_315:
[----:B------:R-:W0:Y:S01]  /*f0d0*/  LDC R2, c[0x0][0x28c] ;  /* 0x0000a300ff027b82 */ /* 0x000e220000000800 */
[----:B------:R-:W-:Y:S01]  /*f0e0*/  BSSY B1, `(.L_x_285) ;  /* 0x000003b000017945 */ /* 0x000fe20003800000 */
[----:B0-----:R-:W-:-:S13]  /*f0f0*/  ISETP.LT.OR P1, PT, R2, 0x1, !P1 ;  /* 0x000000010200780c */ /* 0x001fda0004f21670 */
[----:B------:R-:W-:Y:S05]  /*f100*/  @P1 BRA `(.L_x_286) ;  /* 0x0000000000e01947 */ /* 0x000fea0003800000 */
[----:B------:R-:W2:Y:S04]  /*f110*/  LDL.LU R4, [R1+0x44] ;  /* 0x0000440001047983 */ /* 0x000ea80000300800 */
[----:B------:R-:W3:Y:S01]  /*f120*/  LDL.LU R3, [R1+0x40] ;  /* 0x0000400001037983 */ /* 0x000ee20000300800 */
[----:B------:R-:W-:Y:S02]  /*f130*/  IMAD.MOV.U32 R12, RZ, RZ, RZ ;  /* 0x000000ffff0c7224 */ /* 0x000fe400078e00ff */
[----:B------:R-:W-:Y:S02]  /*f140*/  IMAD.U32 R13, RZ, RZ, UR24 ;  /* 0x00000018ff0d7e24 */ /* 0x000fe4000f8e00ff */
[----:B------:R-:W-:Y:S02]  /*f150*/  IMAD.MOV.U32 R2, RZ, RZ, R0 ;  /* 0x000000ffff027224 */ /* 0x000fe400078e0000 */
[----:B--2---:R-:W-:-:S02]  /*f160*/  IMAD R6, R4, 0xf0, RZ ;  /* 0x000000f004067824 */ /* 0x004fc400078e02ff */
[----:B---3--:R-:W-:Y:S02]  /*f170*/  IMAD.SHL.U32 R7, R3, 0x40, RZ ;  /* 0x0000004003077824 */ /* 0x008fe400078e00ff */
[----:B------:R-:W-:-:S07]  /*f180*/  IMAD.MOV.U32 R3, RZ, RZ, R8 ;  /* 0x000000ffff037224 */ /* 0x000fce00078e0008 */
.L_x_290:
[----:B------:R-:W0:Y:S01]  /*f190*/  S2R R5, SR_CgaCtaId ;  /* 0x0000000000057919 */ /* 0x000e220000008800 */
[----:B------:R-:W-:-:S04]  /*f1a0*/  MOV R4, 0x400 ;  /* 0x0000040000047802 */ /* 0x000fc80000000f00 */
[----:B0-----:R-:W-:Y:S02]  /*f1b0*/  LEA R10, R5, R4, 0x18 ;  /* 0x00000004050a7211 */ /* 0x001fe400078ec0ff */
[----:B------:R-:W-:Y:S01]  /*f1c0*/  SHF.L.U32 R4, R2, 0x1f, RZ ;  /* 0x0000001f02047819 */ /* 0x000fe200000006ff */
[----:B------:R-:W0:Y:S02]  /*f1d0*/  @!P2 LDC R5, c[0x0][0x500] ;  /* 0x00014000ff05ab82 */ /* 0x000e240000000800 */
[----:B------:R-:W-:-:S04]  /*f1e0*/  IMAD R11, R3, 0x8, R10 ;  /* 0x00000008030b7824 */ /* 0x000fc800078e020a */
[----:B------:R-:W1:Y:S02]  /*f1f0*/  SYNCS.PHASECHK.TRANS64.TRYWAIT P1, [R11+URZ+0x58], R4 ;  /* 0x000058040b0075a7 */ /* 0x000e64000802017f */
[----:B-1----:R-:W-:Y:S05]  /*f200*/  @!P1 BRA `(.L_x_287) ;  /* 0x0000001000e49947 */ /* 0x002fea0003800000 */
.L_x_316:
[----:B------:R-:W-:Y:S01]  /*f210*/  UPRMT UR4, UR25, 0x9910, URZ ;  /* 0x0000991019047896 */ /* 0x000fe2000800003f */
[----:B0-----:R0:W-:Y:S03]  /*f220*/  @!P2 SYNCS.ARRIVE.TRANS64 RZ, [R11+URZ], R5 ;  /* 0x000000050bffa9a7 */ /* 0x0011e6000800003f */
[----:B------:R-:W-:-:S06]  /*f230*/  UISETP.NE.AND UP0, UPT, UR4, 0x2, UPT ;  /* 0x000000020400788c */ /* 0x000fcc000bf05270 */
[----:B------:R-:W-:-:S13]  /*f240*/  PLOP3.LUT P1, PT, PT, PT, UP0, 0x80, 0x0 ;  /* 0x000000000000781c */ /* 0x000fda0003f2f008 */
[----:B0-----:R-:W-:Y:S05]  /*f250*/  @P1 BRA `(.L_x_288) ;  /* 0x0000000000041947 */ /* 0x001fea0003800000 */
[----:B------:R-:W-:Y:S01]  /*f260*/  BPT.TRAP 0x1 ;  /* 0x000000040000795c */ /* 0x000fe20000300000 */
.L_x_288:
[----:B------:R-:W-:Y:S05]  /*f270*/  @P0 BRA `(.L_x_289) ;  /* 0x0000000000040947 */ /* 0x000fea0003800000 */
[----:B------:R-:W-:Y:S01]  /*f280*/  BPT.TRAP 0x1 ;  /* 0x000000040000795c */ /* 0x000fe20000300000 */
.L_x_289:
[----:B------:R-:W2:Y:S01]  /*f290*/  LDL R5, [R1+0x34] ;  /* 0x0000340001057983 */ /* 0x000ea20000100800 */
[--C-:B-1----:R-:W-:Y:S01]  /*f2a0*/  IMAD R4, R3, 0x1000, R10.reuse ;  /* 0x0000100003047824 */ /* 0x102fe200078e020a */
[----:B------:R-:W-:Y:S01]  /*f2b0*/  R2UR UR9, R11 ;  /* 0x000000000b0972ca */ /* 0x000fe200000e0000 */
[----:B------:R-:W-:Y:S01]  /*f2c0*/  IMAD R10, R3, 0x3c00, R10 ;  /* 0x00003c00030a7824 */ /* 0x000fe200078e020a */
[----:B------:R-:W-:Y:S01]  /*f2d0*/  UIADD3 UR14, UP0, UR22, 0xf0, URZ ;  /* 0x000000f0160e7890 */ /* 0x000fe2000ff1e03f */
[----:B------:R-:W-:Y:S01]  /*f2e0*/  VIADD R13, R13, 0xffffffff ;  /* 0xffffffff0d0d7836 */ /* 0x000fe20000000000 */
[----:B------:R-:W-:Y:S01]  /*f2f0*/  R2UR UR4, R4 ;  /* 0x00000000040472ca */ /* 0x000fe200000e0000 */
[----:B------:R-:W-:Y:S01]  /*f300*/  UIADD3 UR28, UP1, UR22, 0x1f0, URZ ;  /* 0x000001f0161c7890 */ /* 0x000fe2000ff3e03f */
[----:B------:R-:W-:Y:S01]  /*f310*/  R2UR UR8, R10 ;  /* 0x000000000a0872ca */ /* 0x000fe200000e0000 */
[----:B------:R-:W-:Y:S01]  /*f320*/  UIADD3.X UR15, URZ, UR23, URZ, UP0, !UPT ;  /* 0x000000173f0f7290 */ /* 0x000fe200087fe43f */
[----:B------:R-:W-:Y:S01]  /*f330*/  R2UR UR11, R7 ;  /* 0x00000000070b72ca */ /* 0x000fe200000e0000 */
[----:B------:R-:W-:Y:S01]  /*f340*/  VIADD R3, R3, 0x1 ;  /* 0x0000000103037836 */ /* 0x000fe20000000000 */
[----:B------:R-:W-:Y:S01]  /*f350*/  R2UR UR10, R12 ;  /* 0x000000000c0a72ca */ /* 0x000fe200000e0000 */
[----:B------:R-:W-:Y:S01]  /*f360*/  UIADD3.X UR29, URZ, UR23, URZ, UP1, !UPT ;  /* 0x000000173f1d7290 */ /* 0x000fe20008ffe43f */
[----:B------:R-:W-:Y:S01]  /*f370*/  R2UR UR21, R6 ;  /* 0x00000000061572ca */ /* 0x000fe200000e0000 */
[----:B------:R-:W-:Y:S01]  /*f380*/  UMOV UR16, 0x0 ;  /* 0x0000000000107882 */ /* 0x000fe20000000000 */
[----:B------:R-:W-:Y:S01]  /*f390*/  ISETP.GT.AND P4, PT, R13, 0x1, PT ;  /* 0x000000010d00780c */ /* 0x000fe20003f84270 */
[----:B------:R-:W-:Y:S01]  /*f3a0*/  UMOV UR17, 0x10000000 ;  /* 0x1000000000117882 */ /* 0x000fe20000000000 */
[C---:B------:R-:W-:Y:S01]  /*f3b0*/  ISETP.NE.AND P1, PT, R3.reuse, 0xb, PT ;  /* 0x0000000b0300780c */ /* 0x040fe20003f25270 */
[----:B------:R-:W-:Y:S01]  /*f3c0*/  UIADD3 UR4, UR4, 0x180, URZ ;  /* 0x0000018004047890 */ /* 0x000fe2000fffe03f */
[----:B------:R-:W-:Y:S01]  /*f3d0*/  VIADD R12, R12, 0x40 ;  /* 0x000000400c0c7836 */ /* 0x000fe20000000000 */
[----:B------:R-:W-:Y:S01]  /*f3e0*/  UIADD3 UR13, UR8, 0xb180, URZ ;  /* 0x0000b180080d7890 */ /* 0x000fe2000fffe03f */
[----:B------:R-:W-:-:S04]  /*f3f0*/  SEL R3, R3, RZ, P1 ;  /* 0x000000ff03037207 */ /* 0x000fc80000800000 */
[----:B------:R-:W-:Y:S01]  /*f400*/  UMOV UR8, UR4 ;  /* 0x0000000400087c82 */ /* 0x000fe20008000000 */
[----:B--2---:R-:W-:Y:S02]  /*f410*/  R2UR UR12, R5 ;  /* 0x00000000050c72ca */ /* 0x004fe400000e0000 */
[----:B------:R-:W-:-:S04]  /*f420*/  SEL R5, RZ, 0x1, P1 ;  /* 0x00000001ff057807 */ /* 0x000fc80000800000 */
[----:B------:R-:W-:-:S07]  /*f430*/  LOP3.LUT R2, R2, R5, RZ, 0x3c, !PT ;  /* 0x0000000502027212 */ /* 0x000fce00078e3cff */
[----:B------:R0:W-:Y:S02]  /*f440*/  UTMALDG.3D [UR8], [UR14], desc[UR16] ;  /* 0x000010080e0075b4 */ /* 0x0001e40008011000 */
[----:B0-----:R-:W-:Y:S01]  /*f450*/  UMOV UR8, UR13 ;  /* 0x0000000d00087c82 */ /* 0x001fe20008000000 */
[----:B------:R-:W-:Y:S02]  /*f460*/  UMOV UR11, UR21 ;  /* 0x00000015000b7c82 */ /* 0x000fe40008000000 */
[----:B------:R0:W-:Y:S02]  /*f470*/  UTMALDG.3D [UR8], [UR28], desc[UR16] ;  /* 0x000010081c0075b4 */ /* 0x0001e40008011000 */
[----:B0-----:R-:W-:Y:S05]  /*f480*/  @P4 BRA `(.L_x_290) ;  /* 0xfffffffc00404947 */ /* 0x001fea000383ffff */
.L_x_286:
[----:B------:R-:W-:Y:S05]  /*f490*/  BSYNC B1 ;  /* 0x0000000000017941 */ /* 0x000fea0003800000 */
.L_x_285:
[----:B------:R-:W2:Y:S01]  /*f4a0*/  LDL.LU R15, [R1+0x38] ;  /* 0x00003800010f7983 */ /* 0x000ea20000300800 */
[----:B------:R-:W-:Y:S01]  /*f4b0*/  LOP3.LUT P5, RZ, R9, 0xff, RZ, 0xc0, !PT ;  /* 0x000000ff09ff7812 */ /* 0x000fe200078ac0ff */
[----:B------:R-:W-:Y:S01]  /*f4c0*/  VIADD R8, R8, UR6 ;  /* 0x0000000608087c36 */ /* 0x000fe20008000000 */
[----:B------:R-:W-:Y:S01]  /*f4d0*/  UISETP.GE.U32.AND UP0, UPT, UR6, 0xb, UPT ;  /* 0x0000000b0600788c */ /* 0x000fe2000bf06070 */
[----:B------:R-:W3:Y:S01]  /*f4e0*/  LDL.LU R14, [R1+0x3c] ;  /* 0x00003c00010e7983 */ /* 0x000ee20000300800 */
[----:B------:R-:W-:Y:S01]  /*f4f0*/  IMAD.U32 R5, RZ, RZ, UR6 ;  /* 0x00000006ff057e24 */ /* 0x000fe2000f8e00ff */
[----:B------:R-:W-:Y:S01]  /*f500*/  ULDC.64 UR8, c[0x0][0x650] ;  /* 0x0001940000087ab9 */ /* 0x000fe20000000a00 */
[----:B------:R-:W-:Y:S01]  /*f510*/  ISETP.GT.U32.AND P1, PT, R8, 0xa, PT ;  /* 0x0000000a0800780c */ /* 0x000fe20003f24070 */
[----:B------:R-:W-:Y:S01]  /*f520*/  BSSY B1, `(.L_x_291) ;  /* 0x0000072000017945 */ /* 0x000fe20003800000 */
[----:B------:R-:W-:Y:S02]  /*f530*/  PLOP3.LUT P4, PT, PT, PT, UP0, 0x80, 0x0 ;  /* 0x000000000000781c */ /* 0x000fe40003f8f008 */
[----:B------:R-:W-:-:S02]  /*f540*/  ISETP.LT.U32.AND P1, PT, R5, 0xb, P1 ;  /* 0x0000000b0500780c */ /* 0x000fc40000f21070 */
[----:B------:R-:W-:Y:S01]  /*f550*/  PRMT R9, RZ, 0x7610, R9 ;  /* 0x00007610ff097816 */ /* 0x000fe20000000009 */
[----:B------:R-:W0:Y:S01]  /*f560*/  @P5 S2R R3, SR_CgaCtaId ;  /* 0x0000000000035919 */ /* 0x000e220000008800 */
[----:B------:R-:W-:-:S04]  /*f570*/  @P5 MOV R2, 0x400 ;  /* 0x0000040000025802 */ /* 0x000fc80000000f00 */
[----:B0-----:R-:W-:Y:S01]  /*f580*/  @P5 LEA R4, R3, R2, 0x18 ;  /* 0x0000000203045211 */ /* 0x001fe200078ec0ff */
[----:B------:R-:W-:-:S03]  /*f590*/  IMAD.WIDE.U32 R2, R8, -0x45d1745d, RZ ;  /* 0xba2e8ba308027825 */ /* 0x000fc600078e00ff */
[----:B------:R0:W-:Y:S02]  /*f5a0*/  @P5 SYNCS.ARRIVE.TRANS64.A1T0 RZ, [R4+URZ+0xe8], RZ ;  /* 0x0000e8ff04ff59a7 */ /* 0x0001e4000810003f */
[----:B------:R-:W-:Y:S02]  /*f5b0*/  SHF.R.U32.HI R5, RZ, 0x3, R3 ;  /* 0x00000003ff057819 */ /* 0x000fe40000011603 */
[----:B------:R-:W-:Y:S02]  /*f5c0*/  SEL R3, RZ, 0x1, !P1 ;  /* 0x00000001ff037807 */ /* 0x000fe40004800000 */
[----:B------:R-:W-:Y:S01]  /*f5d0*/  PRMT R2, RZ, 0x7610, R2 ;  /* 0x00007610ff027816 */ /* 0x000fe20000000002 */
[----:B------:R-:W-:Y:S01]  /*f5e0*/  IMAD R8, R5, -0xb, R8 ;  /* 0xfffffff505087824 */ /* 0x000fe200078e0208 */
[----:B------:R-:W-:Y:S01]  /*f5f0*/  LOP3.LUT R0, R0, R3, RZ, 0x3c, !PT ;  /* 0x0000000300007212 */ /* 0x000fe200078e3cff */
[----:B0-----:R-:W-:Y:S02]  /*f600*/  IMAD.MOV.U32 R4, RZ, RZ, -0x1 ;  /* 0xffffffffff047424 */ /* 0x001fe400078e00ff */
[----:B------:R-:W-:Y:S01]  /*f610*/  IMAD.MOV.U32 R3, RZ, RZ, -0x1 ;  /* 0xffffffffff037424 */ /* 0x000fe200078e00ff */
[----:B------:R-:W-:Y:S01]  /*f620*/  @P4 LOP3.LUT R0, R0, 0x1, R5, 0x78, !PT ;  /* 0x0000000100004812 */ /* 0x000fe200078e7805 */
[----:B------:R-:W-:Y:S01]  /*f630*/  IMAD.MOV.U32 R5, RZ, RZ, -0x1 ;  /* 0xffffffffff057424 */ /* 0x000fe200078e00ff */
[----:B---3--:R-:W-:-:S04]  /*f640*/  IADD3 R14, P5, R14, UR26, RZ ;  /* 0x0000001a0e0e7c10 */ /* 0x008fc8000ffbe0ff */
[----:B--2---:R-:W-:Y:S01]  /*f650*/  IADD3.X R15, R15, UR7, RZ, P5, !PT ;  /* 0x000000070f0f7c10 */ /* 0x004fe2000affe4ff */
[----:B------:R0:W-:Y:S01]  /*f660*/  STL [R1+0x3c], R14 ;  /* 0x00003c0e01007387 */ /* 0x0001e20000100800 */
[----:B------:R-:W-:-:S03]  /*f670*/  ISETP.GE.U32.AND P1, PT, R14, UR8, PT ;  /* 0x000000080e007c0c */ /* 0x000fc6000bf26070 */
[----:B------:R0:W-:Y:S01]  /*f680*/  STL [R1+0x38], R15 ;  /* 0x0000380f01007387 */ /* 0x0001e20000100800 */
[----:B------:R-:W-:-:S03]  /*f690*/  ISETP.GE.U32.AND.EX P1, PT, R15, UR9, PT, P1 ;  /* 0x000000090f007c0c */ /* 0x000fc6000bf26110 */
[----:B------:R0:W-:Y:S04]  /*f6a0*/  STL [R1+0x40], R5 ;  /* 0x0000400501007387 */ /* 0x0001e80000100800 */
[----:B------:R0:W-:Y:S04]  /*f6b0*/  STL [R1+0x44], R4 ;  /* 0x0000440401007387 */ /* 0x0001e80000100800 */
[----:B------:R0:W-:Y:S02]  /*f6c0*/  STL [R1+0x34], R3 ;  /* 0x0000340301007387 */ /* 0x0001e40000100800 */
[----:B------:R-:W-:Y:S05]  /*f6d0*/  @P1 BRA `(.L_x_292) ;  /* 0x0000000400581947 */ /* 0x000fea0003800000 */
[----:B------:R-:W-:Y:S01]  /*f6e0*/  ULDC.64 UR8, c[0x0][0x628] ;  /* 0x00018a0000087ab9 */ /* 0x000fe20000000a00 */
[----:B------:R-:W1:Y:S01]  /*f6f0*/  S2R R12, SR_CTAID.X ;  /* 0x00000000000c7919 */ /* 0x000e620000002500 */
[----:B------:R-:W-:Y:S01]  /*f700*/  ISETP.NE.U32.AND P1, PT, RZ, UR8, PT ;  /* 0x00000008ff007c0c */ /* 0x000fe2000bf25070 */
[----:B------:R-:W-:Y:S01]  /*f710*/  ULDC UR10, c[0x0][0x630] ;  /* 0x00018c00000a7ab9 */ /* 0x000fe20000000800 */
[----:B------:R-:W-:Y:S01]  /*f720*/  IMAD.MOV.U32 R2, RZ, RZ, R14 ;  /* 0x000000ffff027224 */ /* 0x000fe200078e000e */
[----:B------:R-:W2:Y:S01]  /*f730*/  S2R R10, SR_CTAID.Y ;  /* 0x00000000000a7919 */ /* 0x000ea20000002600 */
[----:B------:R-:W-:Y:S01]  /*f740*/  ISETP.NE.AND.EX P1, PT, RZ, UR9, PT, P1 ;  /* 0x00000009ff007c0c */ /* 0x000fe2000bf25310 */
[----:B0-----:R-:W-:-:S12]  /*f750*/  IMAD.MOV.U32 R3, RZ, RZ, R15 ;  /* 0x000000ffff037224 */ /* 0x001fd800078e000f */
[----:B------:R-:W-:Y:S05]  /*f760*/  @!P1 BRA `(.L_x_293) ;  /* 0x0000000000289947 */ /* 0x000fea0003800000 */
[----:B------:R-:W-:Y:S02]  /*f770*/  ULDC UR4, c[0x0][0x634] ;  /* 0x00018d0000047ab9 */ /* 0x000fe40000000800 */
[----:B------:R-:W-:-:S05]  /*f780*/  IADD3 R7, P1, R14, UR4, RZ ;  /* 0x000000040e077c10 */ /* 0x000fca000ff3e0ff */
[----:B------:R-:W-:-:S04]  /*f790*/  IMAD.X R11, RZ, RZ, R15, P1 ;  /* 0x000000ffff0b7224 */ /* 0x000fc800008e060f */
[----:B------:R-:W-:-:S04]  /*f7a0*/  IMAD.WIDE.U32 R4, R11, UR8, RZ ;  /* 0x000000080b047c25 */ /* 0x000fc8000f8e00ff */
[----:B------:R-:W-:-:S04]  /*f7b0*/  IMAD.WIDE.U32 R4, P1, R7, UR9, R4 ;  /* 0x0000000907047c25 */ /* 0x000fc8000f820004 */
[----:B------:R-:W-:-:S04]  /*f7c0*/  IMAD.WIDE.U32 R6, R7, UR8, RZ ;  /* 0x0000000807067c25 */ /* 0x000fc8000f8e00ff */
[----:B------:R-:W-:Y:S01]  /*f7d0*/  IMAD.X R3, RZ, RZ, RZ, P1 ;  /* 0x000000ffff037224 */ /* 0x000fe200008e06ff */
[----:B------:R-:W-:Y:S01]  /*f7e0*/  IADD3 RZ, P1, R7, R4, RZ ;  /* 0x0000000407ff7210 */ /* 0x000fe20007f3e0ff */
[----:B------:R-:W-:-:S04]  /*f7f0*/  IMAD.MOV.U32 R2, RZ, RZ, R5 ;  /* 0x000000ffff027224 */ /* 0x000fc800078e0005 */
[----:B------:R-:W-:-:S08]  /*f800*/  IMAD.WIDE.U32.X R2, R11, UR9, R2, P1 ;  /* 0x000000090b027c25 */ /* 0x000fd000088e0402 */
.L_x_293:
[--C-:B------:R-:W-:Y:S01]  /*f810*/  SHF.R.U64 R11, R2, UR10, R3.reuse ;  /* 0x0000000a020b7c19 */ /* 0x100fe20008001203 */
[----:B------:R-:W-:Y:S01]  /*f820*/  ULDC.64 UR8, c[0x0][0x620] ;  /* 0x0001880000087ab9 */ /* 0x000fe20000000a00 */
[----:B------:R-:W-:Y:S01]  /*f830*/  SHF.R.U32.HI R2, RZ, UR10, R3 ;  /* 0x0000000aff027c19 */ /* 0x000fe20008011603 */
[----:B------:R-:W-:Y:S01]  /*f840*/  IMAD.MOV.U32 R3, RZ, RZ, R15 ;  /* 0x000000ffff037224 */ /* 0x000fe200078e000f */
[----:B------:R-:W-:Y:S01]  /*f850*/  IADD3 R5, P1, RZ, -R11, RZ ;  /* 0x8000000bff057210 */ /* 0x000fe20007f3e0ff */
[----:B------:R-:W-:Y:S01]  /*f860*/  ULDC UR4, c[0x0][0x150] ;  /* 0x0000540000047ab9 */ /* 0x000fe20000000800 */
[----:B-1----:R-:W-:Y:S01]  /*f870*/  I2FP.F32.U32 R6, R12 ;  /* 0x0000000c00067245 */ /* 0x002fe20000201000 */
[----:B------:R-:W0:Y:S01]  /*f880*/  LDC R7, c[0x0][0x144] ;  /* 0x00005100ff077b82 */ /* 0x000e220000000800 */
[----:B------:R-:W-:Y:S01]  /*f890*/  ULDC.64 UR10, c[0x0][0x640] ;  /* 0x00019000000a7ab9 */ /* 0x000fe20000000a00 */
[----:B------:R-:W-:Y:S01]  /*f8a0*/  IMAD.X R2, RZ, RZ, ~R2, P1 ;  /* 0x000000ffff027224 */ /* 0x000fe200008e0e02 */
[----:B------:R-:W-:Y:S01]  /*f8b0*/  ISETP.NE.U32.AND P1, PT, RZ, UR10, PT ;  /* 0x0000000aff007c0c */ /* 0x000fe2000bf25070 */
[----:B------:R-:W-:Y:S01]  /*f8c0*/  FMUL R6, R6, UR4 ;  /* 0x0000000406067c20 */ /* 0x000fe20008400000 */
[----:B------:R-:W-:Y:S01]  /*f8d0*/  ULDC UR4, c[0x0][0x618] ;  /* 0x0001860000047ab9 */ /* 0x000fe20000000800 */
[----:B------:R-:W-:Y:S01]  /*f8e0*/  IMAD R4, R2, UR8, RZ ;  /* 0x0000000802047c24 */ /* 0x000fe2000f8e02ff */
[----:B------:R-:W-:Y:S01]  /*f8f0*/  ISETP.NE.AND.EX P1, PT, RZ, UR11, PT, P1 ;  /* 0x0000000bff007c0c */ /* 0x000fe2000bf25310 */
[----:B------:R-:W-:Y:S01]  /*f900*/  IMAD.MOV.U32 R2, RZ, RZ, R14 ;  /* 0x000000ffff027224 */ /* 0x000fe200078e000e */
[----:B------:R-:W1:Y:S01]  /*f910*/  LDC R15, c[0x0][0x148] ;  /* 0x00005200ff0f7b82 */ /* 0x000e620000000800 */
[----:B------:R-:W3:Y:S02]  /*f920*/  F2I.U32.TRUNC.NTZ R6, R6 ;  /* 0x0000000600067305 */ /* 0x000ee4000020f000 */
[----:B------:R-:W-:Y:S01]  /*f930*/  IMAD.WIDE.U32 R2, R5, UR8, R2 ;  /* 0x0000000805027c25 */ /* 0x000fe2000f8e0002 */
[----:B------:R-:W-:-:S03]  /*f940*/  ULDC UR8, c[0x0][0x154] ;  /* 0x0000550000087ab9 */ /* 0x000fc60000000800 */
[----:B------:R-:W-:Y:S01]  /*f950*/  IMAD R5, R5, UR9, R4 ;  /* 0x0000000905057c24 */ /* 0x000fe2000f8e0204 */
[----:B------:R-:W-:-:S03]  /*f960*/  ULDC UR9, c[0x0][0x608] ;  /* 0x0001820000097ab9 */ /* 0x000fc60000000800 */
[----:B------:R-:W-:-:S05]  /*f970*/  IMAD.IADD R3, R3, 0x1, R5 ;  /* 0x0000000103037824 */ /* 0x000fca00078e0205 */
[----:B------:R-:W-:Y:S01]  /*f980*/  SHF.R.U64 R13, R2, UR4, R3 ;  /* 0x00000004020d7c19 */ /* 0x000fe20008001203 */
[----:B---3--:R-:W-:Y:S01]  /*f990*/  IMAD.MOV R6, RZ, RZ, -R6 ;  /* 0x000000ffff067224 */ /* 0x008fe200078e0a06 */
[----:B--2---:R-:W-:-:S03]  /*f9a0*/  I2FP.F32.U32 R2, R10 ;  /* 0x0000000a00027245 */ /* 0x004fc60000201000 */
[----:B0-----:R-:W-:Y:S02]  /*f9b0*/  IMAD R12, R7, R6, R12 ;  /* 0x00000006070c7224 */ /* 0x001fe400078e020c */
[----:B------:R-:W-:Y:S01]  /*f9c0*/  FMUL R4, R2, UR8 ;  /* 0x0000000802047c20 */ /* 0x000fe20008400000 */
[----:B------:R-:W-:Y:S01]  /*f9d0*/  SHF.R.U32.HI R2, RZ, UR4, R3 ;  /* 0x00000004ff027c19 */ /* 0x000fe20008011603 */
[----:B------:R-:W-:Y:S02]  /*f9e0*/  ULDC UR4, c[0x0][0x658] ;  /* 0x0001960000047ab9 */ /* 0x000fe40000000800 */
[----:B------:R0:W2:Y:S01]  /*f9f0*/  F2I.U32.TRUNC.NTZ R18, R4 ;  /* 0x0000000400127305 */ /* 0x0000a2000020f000 */
[--C-:B------:R-:W-:Y:S02]  /*fa00*/  SHF.R.U64 R16, R13, UR9, R2.reuse ;  /* 0x000000090d107c19 */ /* 0x100fe40008001202 */
[----:B------:R-:W-:-:S04]  /*fa10*/  SHF.R.U32.HI R3, RZ, UR9, R2 ;  /* 0x00000009ff037c19 */ /* 0x000fc80008011602 */
[--C-:B------:R-:W-:Y:S02]  /*fa20*/  SHF.R.U64 R14, R16, UR4, R3.reuse ;  /* 0x00000004100e7c19 */ /* 0x100fe40008001203 */
[----:B------:R-:W-:-:S03]  /*fa30*/  SHF.R.U32.HI R3, RZ, UR4, R3 ;  /* 0x00000004ff037c19 */ /* 0x000fc60008011603 */
[----:B------:R-:W-:Y:S01]  /*fa40*/  IMAD.MOV.U32 R2, RZ, RZ, R14 ;  /* 0x000000ffff027224 */ /* 0x000fe200078e000e */
[----:B01----:R-:W-:Y:S06]  /*fa50*/  @!P1 BRA `(.L_x_294) ;  /* 0x0000000000289947 */ /* 0x003fec0003800000 */
        /* <DEDUP_REMOVED lines=10> */
.L_x_294:
[----:B------:R-:W-:Y:S01]  /*fb00*/  ULDC UR4, c[0x0][0x648] ;  /* 0x0001920000047ab9 */ /* 0x000fe20000000800 */
[----:B--2---:R-:W-:Y:S01]  /*fb10*/  IMAD.MOV R18, RZ, RZ, -R18 ;  /* 0x000000ffff127224 */ /* 0x004fe200078e0a12 */
[----:B------:R-:W-:Y:S01]  /*fb20*/  SHF.R.U64 R3, R2, UR4, R3 ;  /* 0x0000000402037c19 */ /* 0x000fe20008001203 */
[----:B------:R-:W-:Y:S01]  /*fb30*/  ULDC UR4, c[0x0][0x638] ;  /* 0x00018e0000047ab9 */ /* 0x000fe20000000800 */
[----:B------:R-:W-:Y:S01]  /*fb40*/  LOP3.LUT R2, R16, UR19, RZ, 0xc0, !PT ;  /* 0x0000001310027c12 */ /* 0x000fe2000f8ec0ff */
[----:B------:R-:W-:Y:S01]  /*fb50*/  @P3 IMAD R12, R15, R18, R10 ;  /* 0x000000120f0c3224 */ /* 0x000fe200078e020a */
[----:B------:R-:W-:Y:S01]  /*fb60*/  LOP3.LUT R13, R13, UR18, RZ, 0xc0, !PT ;  /* 0x000000120d0d7c12 */ /* 0x000fe2000f8ec0ff */
[----:B------:R-:W-:Y:S01]  /*fb70*/  IMAD.MOV R5, RZ, RZ, -R3 ;  /* 0x000000ffff057224 */ /* 0x000fe200078e0a03 */
[----:B------:R-:W-:Y:S01]  /*fb80*/  ULDC UR8, c[0x0][0x610] ;  /* 0x0001840000087ab9 */ /* 0x000fe20000000800 */
[----:B------:R-:W-:Y:S02]  /*fb90*/  IMAD R3, R3, UR20, R2 ;  /* 0x0000001403037c24 */ /* 0x000fe4000f8e0202 */
[----:B------:R-:W-:Y:S01]  /*fba0*/  IMAD R14, R5, UR4, R14 ;  /* 0x00000004050e7c24 */ /* 0x000fe2000f8e020e */
[----:B------:R-:W-:Y:S01]  /*fbb0*/  ULDC UR4, c[0x0][0x600] ;  /* 0x0001800000047ab9 */ /* 0x000fe20000000800 */
[----:B------:R-:W-:-:S02]  /*fbc0*/  IMAD R3, R3, UR8, R12 ;  /* 0x0000000803037c24 */ /* 0x000fc4000f8e020c */
[----:B------:R-:W-:Y:S02]  /*fbd0*/  IMAD R14, R14, UR4, R13 ;  /* 0x000000040e0e7c24 */ /* 0x000fe4000f8e020d */
[----:B------:R-:W-:-:S03]  /*fbe0*/  IMAD.MOV.U32 R2, RZ, RZ, 0x1 ;  /* 0x00000001ff027424 */ /* 0x000fc600078e00ff */
[----:B------:R-:W-:Y:S02]  /*fbf0*/  SEL R4, R14, R3, !P3 ;  /* 0x000000030e047207 */ /* 0x000fe40005800000 */
[----:B------:R-:W-:-:S03]  /*fc00*/  SEL R3, R3, R14, !P3 ;  /* 0x0000000e03037207 */ /* 0x000fc60005800000 */
[----:B------:R1:W-:Y:S04]  /*fc10*/  STL [R1+0x44], R4 ;  /* 0x0000440401007387 */ /* 0x0003e80000100800 */
[----:B------:R1:W-:Y:S04]  /*fc20*/  STL [R1+0x34], R11 ;  /* 0x0000340b01007387 */ /* 0x0003e80000100800 */
[----:B------:R1:W-:Y:S02]  /*fc30*/  STL [R1+0x40], R3 ;  /* 0x0000400301007387 */ /* 0x0003e40000100800 */
.L_x_292:
[----:B------:R-:W-:Y:S05]  /*fc40*/  BSYNC B1 ;  /* 0x0000000000017941 */ /* 0x000fea0003800000 */
.L_x_291:
[----:B------:R-:W-:-:S13]  /*fc50*/  LOP3.LUT P1, RZ, R2, 0xff, RZ, 0xc0, !PT ;  /* 0x000000ff02ff7812 */ /* 0x000fda000782c0ff */
[----:B------:R-:W-:Y:S05]  /*fc60*/  @P1 BRA `(.L_x_295) ;  /* 0xfffffff4000c1947 */ /* 0x000fea000383ffff */
[----:B------:R-:W-:Y:S05]  /*fc70*/  BSYNC B0 ;  /* 0x0000000000007941 */ /* 0x000fea0003800000 */
.L_x_283:
[----:B------:R-:W-:-:S03]  /*fc80*/  UMOV UR4, 0xffffffff ;  /* 0xffffffff00047882 */ /* 0x000fc60000000000 */
[----:B------:R-:W-:Y:S05]  /*fc90*/  BRA.DIV UR4, `(.L_x_296) ;  /* 0x0000000a04547947 */ /* 0x000fea000b800000 */
[----:B------:R-:W-:-:S13]  /*fca0*/  ELECT P0, URZ, PT ;  /* 0x00000000003f782f */ /* 0x000fda0003800000 */
.L_x_319:
[----:B------:R-:W-:Y:S04]  /*fcb0*/  BSSY B0, `(.L_x_297) ;  /* 0x000006b000007945 */ /* 0x000fe80003800000 */
[----:B------:R-:W-:Y:S05]  /*fcc0*/  @!P0 BRA `(.L_x_298) ;  /* 0x0000000400a48947 */ /* 0x000fea0003800000 */
[----:B------:R-:W-:-:S04]  /*fcd0*/  ULOP3.LUT UR4, UR5, 0x2, URZ, 0xfc, !UPT ;  /* 0x0000000205047892 */ /* 0x000fc8000f8efc3f */
[----:B------:R-:W-:-:S06]  /*fce0*/  UISETP.NE.AND UP0, UPT, UR4, 0x3, UPT ;  /* 0x000000030400788c */ /* 0x000fcc000bf05270 */
[----:B------:R-:W-:-:S13]  /*fcf0*/  PLOP3.LUT P0, PT, PT, PT, UP0, 0x80, 0x0 ;  /* 0x000000000000781c */ /* 0x000fda0003f0f008 */
[----:B------:R-:W-:Y:S05]  /*fd00*/  @!P0 BRA `(.L_x_299) ;  /* 0x0000000000048947 */ /* 0x000fea0003800000 */
[----:B------:R-:W-:Y:S01]  /*fd10*/  BPT.TRAP 0x1 ;  /* 0x000000040000795c */ /* 0x000fe20000300000 */
.L_x_299:
[----:B01----:R-:W0:Y:S01]  /*fd20*/  S2R R3, SR_CgaCtaId ;  /* 0x0000000000037919 */ /* 0x003e220000008800 */
[----:B------:R-:W-:-:S04]  /*fd30*/  MOV R2, 0x400 ;  /* 0x0000040000027802 */ /* 0x000fc80000000f00 */
[----:B0-----:R-:W-:Y:S02]  /*fd40*/  LEA R3, R3, R2, 0x18 ;  /* 0x0000000203037211 */ /* 0x001fe400078ec0ff */
[----:B------:R-:W-:-:S03]  /*fd50*/  SHF.L.U32 R2, R0, 0x1f, RZ ;  /* 0x0000001f00027819 */ /* 0x000fc600000006ff */
[----:B------:R-:W-:-:S04]  /*fd60*/  VIADD R3, R3, 0x58 ;  /* 0x0000005803037836 */ /* 0x000fc80000000000 */
[C---:B------:R-:W-:Y:S02]  /*fd70*/  IMAD R7, R8.reuse, 0x8, R3 ;  /* 0x0000000808077824 */ /* 0x040fe400078e0203 */
[----:B------:R-:W-:Y:S02]  /*fd80*/  VIADD R8, R8, 0x1 ;  /* 0x0000000108087836 */ /* 0x000fe40000000000 */
[----:B------:R-:W0:Y:S03]  /*fd90*/  SYNCS.PHASECHK.TRANS64.TRYWAIT P0, [R7+URZ], R2 ;  /* 0x00000002070075a7 */ /* 0x000e26000800017f */
[----:B------:R-:W-:-:S04]  /*fda0*/  ISETP.NE.AND P1, PT, R8, 0xb, PT ;  /* 0x0000000b0800780c */ /* 0x000fc80003f25270 */
[----:B------:R-:W-:Y:S02]  /*fdb0*/  SEL R5, RZ, 0x1, P1 ;  /* 0x00000001ff057807 */ /* 0x000fe40000800000 */
[----:B------:R-:W-:Y:S02]  /*fdc0*/  SEL R8, R8, RZ, P1 ;  /* 0x000000ff08087207 */ /* 0x000fe40000800000 */
[----:B------:R-:W-:-:S03]  /*fdd0*/  LOP3.LUT R5, R0, R5, RZ, 0x3c, !PT ;  /* 0x0000000500057212 */ /* 0x000fc600078e3cff */
[----:B------:R-:W-:Y:S01]  /*fde0*/  IMAD R9, R8, 0x8, R3 ;  /* 0x0000000808097824 */ /* 0x000fe200078e0203 */
[----:B------:R-:W-:Y:S01]  /*fdf0*/  SHF.L.U32 R4, R5, 0x1f, RZ ;  /* 0x0000001f05047819 */ /* 0x000fe200000006ff */
[----:B0-----:R-:W-:Y:S06]  /*fe00*/  @!P0 BRA `(.L_x_300) ;  /* 0x00000008001c8947 */ /* 0x001fec0003800000 */
.L_x_320:
[----:B------:R-:W1:Y:S01]  /*fe10*/  SYNCS.PHASECHK.TRANS64.TRYWAIT P0, [R9+URZ], R4 ;  /* 0x00000004090075a7 */ /* 0x000e62000800017f */
[----:B------:R-:W-:-:S05]  /*fe20*/  VIADD R0, R8, 0x1 ;  /* 0x0000000108007836 */ /* 0x000fca0000000000 */
[----:B------:R-:W-:-:S04]  /*fe30*/  ISETP.NE.AND P1, PT, R0, 0xb, PT ;  /* 0x0000000b0000780c */ /* 0x000fc80003f25270 */
[----:B0-----:R-:W-:Y:S02]  /*fe40*/  SEL R2, RZ, 0x1, P1 ;  /* 0x00000001ff027807 */ /* 0x001fe40000800000 */
[----:B------:R-:W-:Y:S02]  /*fe50*/  SEL R0, R0, RZ, P1 ;  /* 0x000000ff00007207 */ /* 0x000fe40000800000 */
[----:B------:R-:W-:-:S03]  /*fe60*/  LOP3.LUT R7, R5, R2, RZ, 0x3c, !PT ;  /* 0x0000000205077212 */ /* 0x000fc600078e3cff */
[----:B------:R-:W-:Y:S01]  /*fe70*/  IMAD R6, R0, 0x8, R3 ;  /* 0x0000000800067824 */ /* 0x000fe200078e0203 */
[----:B------:R-:W-:Y:S01]  /*fe80*/  SHF.L.U32 R5, R7, 0x1f, RZ ;  /* 0x0000001f07057819 */ /* 0x000fe200000006ff */
[----:B-1----:R-:W-:Y:S06]  /*fe90*/  @!P0 BRA `(.L_x_301) ;  /* 0x00000008000c8947 */ /* 0x002fec0003800000 */
.L_x_321:
[----:B------:R-:W1:Y:S01]  /*fea0*/  SYNCS.PHASECHK.TRANS64.TRYWAIT P0, [R6+URZ], R5 ;  /* 0x00000005060075a7 */ /* 0x000e62000800017f */
[----:B------:R-:W-:-:S05]  /*feb0*/  VIADD R0, R0, 0x1 ;  /* 0x0000000100007836 */ /* 0x000fca0000000000 */
[----:B------:R-:W-:-:S04]  /*fec0*/  ISETP.NE.AND P1, PT, R0, 0xb, PT ;  /* 0x0000000b0000780c */ /* 0x000fc80003f25270 */
[----:B------:R-:W-:Y:S02]  /*fed0*/  SEL R2, RZ, 0x1, P1 ;  /* 0x00000001ff027807 */ /* 0x000fe40000800000 */
[----:B------:R-:W-:Y:S02]  /*fee0*/  SEL R0, R0, RZ, P1 ;  /* 0x000000ff00007207 */ /* 0x000fe40000800000 */
[----:B------:R-:W-:-:S03]  /*fef0*/  LOP3.LUT R7, R7, R2, RZ, 0x3c, !PT ;  /* 0x0000000207077212 */ /* 0x000fc600078e3cff */
[----:B0-----:R-:W-:Y:S01]  /*ff00*/  IMAD R9, R0, 0x8, R3 ;  /* 0x0000000800097824 */ /* 0x001fe200078e0203 */
[----:B------:R-:W-:Y:S01]  /*ff10*/  SHF.L.U32 R4, R7, 0x1f, RZ ;  /* 0x0000001f07047819 */ /* 0x000fe200000006ff */
[----:B-1----:R-:W-:Y:S06]  /*ff20*/  @!P0 BRA `(.L_x_302) ;  /* 0x0000000400fc8947 */ /* 0x002fec0003800000 */
.L_x_322:
        /* <DEDUP_REMOVED lines=9> */
.L_x_323:
        /* <DEDUP_REMOVED lines=9> */
.L_x_324:
        /* <DEDUP_REMOVED lines=9> */
.L_x_325:
        /* <DEDUP_REMOVED lines=9> */
.L_x_326:
        /* <DEDUP_REMOVED lines=9> */
.L_x_327:
        /* <DEDUP_REMOVED lines=9> */
.L_x_328:
[----:B------:R-:W1:Y:S01]  /*10290*/  SYNCS.PHASECHK.TRANS64.TRYWAIT P0, [R9+URZ], R4 ;  /* 0x00000004090075a7 */ /* 0x000e62000800017f */
[----:B------:R-:W-:-:S05]  /*102a0*/  VIADD R0, R0, 0x1 ;  /* 0x0000000100007836 */ /* 0x000fca0000000000 */
[----:B------:R-:W-:-:S04]  /*102b0*/  ISETP.NE.AND P1, PT, R0, 0xb, PT ;  /* 0x0000000b0000780c */ /* 0x000fc80003f25270 */
[----:B------:R-:W-:Y:S02]  /*102c0*/  SEL R2, RZ, 0x1, P1 ;  /* 0x00000001ff027807 */ /* 0x000fe40000800000 */
[----:B------:R-:W-:Y:S02]  /*102d0*/  SEL R0, R0, RZ, P1 ;  /* 0x000000ff00007207 */ /* 0x000fe40000800000 */
[----:B------:R-:W-:Y:S01]  /*102e0*/  LOP3.LUT R2, R7, R2, RZ, 0x3c, !PT ;  /* 0x0000000207027212 */ /* 0x000fe200078e3cff */
[----:B-1----:R-:W-:Y:S06]  /*102f0*/  @!P0 BRA `(.L_x_309) ;  /* 0x0000000400948947 */ /* 0x002fec0003800000 */
.L_x_329:
[----:B------:R-:W-:Y:S01]  /*10300*/  IMAD R3, R0, 0x8, R3 ;  /* 0x0000000800037824 */ /* 0x000fe200078e0203 */
[----:B------:R-:W-:-:S07]  /*10310*/  SHF.L.U32 R0, R2, 0x1f, RZ ;  /* 0x0000001f02007819 */ /* 0x000fce00000006ff */
.L_x_310:
[----:B--2---:R2:W3:Y:S02]  /*10320*/  SYNCS.PHASECHK.TRANS64.TRYWAIT P0, [R3+URZ], R0 ;  /* 0x00000000030075a7 */ /* 0x0044e4000800017f */
[----:B---3--:R-:W-:Y:S05]  /*10330*/  @!P0 NANOSLEEP.SYNCS 0x989680 ;  /* 0x009896800000895d */ /* 0x008fea0003900000 */
[----:B------:R-:W3:Y:S02]  /*10340*/  @!P0 SYNCS.PHASECHK.TRANS64 P0, [R3+URZ], R0 ;  /* 0x00000000030085a7 */ /* 0x000ee4000800007f */
[----:B---3--:R-:W-:Y:S05]  /*10350*/  @!P0 BRA `(.L_x_310) ;  /* 0xfffffffc00f08947 */ /* 0x008fea000383ffff */
.L_x_298:
[----:B------:R-:W-:Y:S05]  /*10360*/  BSYNC B0 ;  /* 0x0000000000007941 */ /* 0x000fea0003800000 */
.L_x_297:
[----:B------:R-:W-:Y:S05]  /*10370*/  EXIT ;  /* 0x000000000000794d */ /* 0x000fea0003800000 */
.L_x_16:
[----:B--2---:R-:W-:-:S04]  /*10380*/  IMAD.U32 R3, RZ, RZ, UR14 ;  /* 0x0000000eff037e24 */ /* 0x004fc8000f8e00ff */
[----:B------:R2:W3:Y:S03]  /*10390*/  SYNCS.PHASECHK.TRANS64.TRYWAIT P0, [R3+URZ+-0x8], R0 ;  /* 0xfffff800030075a7 */ /* 0x0004e6000800017f */
[----:B---3--:R-:W-:Y:S05]  /*103a0*/  @!P0 NANOSLEEP.SYNCS 0x989680 ;  /* 0x009896800000895d */ /* 0x008fea0003900000 */
[----:B------:R-:W3:Y:S02]  /*103b0*/  @!P0 SYNCS.PHASECHK.TRANS64 P0, [R3+URZ+-0x8], R0 ;  /* 0xfffff800030085a7 */ /* 0x000ee4000800007f */
[----:B---3--:R-:W-:Y:S05]  /*103c0*/  @!P0 BRA `(.L_x_16) ;  /* 0xfffffffc00ec8947 */ /* 0x008fea000383ffff */
[----:B------:R-:W-:Y:S05]  /*103d0*/  BRA `(.L_x_311) ;  /* 0xffffff1000c47947 */ /* 0x000fea000383ffff */
.L_x_21:
[----:B-1----:R-:W-:-:S04]  /*103e0*/  IMAD.U32 R3, RZ, RZ, UR20 ;  /* 0x00000014ff037e24 */ /* 0x002fc8000f8e00ff */
[----:B------:R1:W3:Y:S03]  /*103f0*/  SYNCS.PHASECHK.TRANS64.TRYWAIT P0, [R3+URZ], R0 ;  /* 0x00000000030075a7 */ /* 0x0002e6000800017f */
[----:B---3--:R-:W-:Y:S05]  /*10400*/  @!P0 NANOSLEEP.SYNCS 0x989680 ;  /* 0x009896800000895d */ /* 0x008fea0003900000 */
[----:B------:R-:W3:Y:S02]  /*10410*/  @!P0 SYNCS.PHASECHK.TRANS64 P0, [R3+URZ], R0 ;  /* 0x00000000030085a7 */ /* 0x000ee4000800007f */
[----:B---3--:R-:W-:Y:S05]  /*10420*/  @!P0 BRA `(.L_x_21) ;  /* 0xfffffffc00ec8947 */ /* 0x008fea000383ffff */
[----:B------:R-:W-:Y:S05]  /*10430*/  BRA `(.L_x_20) ;  /* 0xffffff1800f47947 */ /* 0x000fea000383ffff */
.L_x_27:
[----:B-----5:R3:W-:Y:S02]  /*10440*/  STL [R1+0x5c], R0 ;  /* 0x00005c0001007387 */ /* 0x0207e40000100800 */
[----:B---3--:R-:W-:-:S04]  /*10450*/  IMAD.U32 R0, RZ, RZ, UR21 ;  /* 0x00000015ff007e24 */ /* 0x008fc8000f8e00ff */
[----:B------:R3:W4:Y:S03]  /*10460*/  SYNCS.PHASECHK.TRANS64.TRYWAIT P0, [R0+URZ], R229 ;  /* 0x000000e5000075a7 */ /* 0x000726000800017f */
[----:B----4-:R-:W-:Y:S05]  /*10470*/  @!P0 NANOSLEEP.SYNCS 0x989680 ;  /* 0x009896800000895d */ /* 0x010fea0003900000 */
[----:B------:R3:W4:Y:S02]  /*10480*/  @!P0 SYNCS.PHASECHK.TRANS64 P0, [R0+URZ], R229 ;  /* 0x000000e5000085a7 */ /* 0x000724000800007f */
[----:B---3--:R3:W5:Y:S02]  /*10490*/  LDL.LU R0, [R1+0x5c] ;  /* 0x00005c0001007983 */ /* 0x0087640000300800 */
[----:B---34-:R-:W-:Y:S05]  /*104a0*/  @!P0 BRA `(.L_x_27) ;  /* 0xfffffffc00e48947 */ /* 0x018fea000383ffff */
[----:B------:R-:W-:Y:S05]  /*104b0*/  BRA `(.L_x_26) ;  /* 0xffffff3000907947 */ /* 0x000fea000383ffff */
.L_x_35:
[----:B0-----:R-:W-:-:S04]  /*104c0*/  IMAD.U32 R25, RZ, RZ, UR14 ;  /* 0x0000000eff197e24 */ /* 0x001fc8000f8e00ff */
[----:B------:R0:W1:Y:S03]  /*104d0*/  SYNCS.PHASECHK.TRANS64.TRYWAIT P0, [R25+URZ+0x8], R24 ;  /* 0x00000818190075a7 */ /* 0x000066000800017f */
[----:B-1----:R-:W-:Y:S05]  /*104e0*/  @!P0 NANOSLEEP.SYNCS 0x989680 ;  /* 0x009896800000895d */ /* 0x002fea0003900000 */
[----:B------:R-:W1:Y:S02]  /*104f0*/  @!P0 SYNCS.PHASECHK.TRANS64 P0, [R25+URZ+0x8], R24 ;  /* 0x00000818190085a7 */ /* 0x000e64000800007f */
[----:B-1----:R-:W-:Y:S05]  /*10500*/  @!P0 BRA `(.L_x_35) ;  /* 0xfffffffc00ec8947 */ /* 0x002fea000383ffff */
[----:B------:R-:W-:Y:S05]  /*10510*/  BRA `(.L_x_312) ;  /* 0xffffff5400387947 */ /* 0x000fea000383ffff */
.L_x_284:
[----:B------:R-:W-:Y:S01]  /*10520*/  BSSY B1, `(.L_x_313) ;  /* 0x0000006000017945 */ /* 0x000fe20003800000 */
[----:B------:R-:W-:-:S07]  /*10530*/  IMAD.MOV.U32 R2, RZ, RZ, -0x1 ;  /* 0xffffffffff027424 */ /* 0x000fce00078e00ff */
[----:B------:R-:W-:Y:S05]  /*10540*/  WARPSYNC.COLLECTIVE R2, `(.L_x_314) ;  /* 0x00000000020c7348 */ /* 0x000fea0003c00000 */
[----:B------:R-:W-:Y:S02]  /*10550*/  ELECT P1, UR62, PT ;  /* 0x00000000003e782f */ /* 0x000fe40003820000 */
[----:B------:R-:W-:Y:S01]  /*10560*/  MOV R2, UR62 ;  /* 0x0000003e00027c02 */ /* 0x000fe20008000f00 */
[----:B------:R-:W-:Y:S10]  /*10570*/  ENDCOLLECTIVE ;  /* 0x000000000000791b */ /* 0x000ff40003800000 */
.L_x_314:
[----:B------:R-:W-:Y:S05]  /*10580*/  BSYNC B1 ;  /* 0x0000000000017941 */ /* 0x000fea0003800000 */
.L_x_313:
[----:B------:R-:W-:Y:S05]  /*10590*/  BRA `(.L_x_315) ;  /* 0xffffffe800cc7947 */ /* 0x000fea000383ffff */
.L_x_287:
[----:B-1----:R1:W2:Y:S02]  /*105a0*/  SYNCS.PHASECHK.TRANS64.TRYWAIT P1, [R11+URZ+0x58], R4 ;  /* 0x000058040b0075a7 */ /* 0x0022a4000802017f */
[----:B--2---:R-:W-:Y:S05]  /*105b0*/  @!P1 NANOSLEEP.SYNCS 0x989680 ;  /* 0x009896800000995d */ /* 0x004fea0003900000 */
[----:B------:R-:W2:Y:S02]  /*105c0*/  @!P1 SYNCS.PHASECHK.TRANS64 P1, [R11+URZ+0x58], R4 ;  /* 0x000058040b0095a7 */ /* 0x000ea4000802007f */
[----:B--2---:R-:W-:Y:S05]  /*105d0*/  @!P1 BRA `(.L_x_287) ;  /* 0xfffffffc00f09947 */ /* 0x004fea000383ffff */
[----:B------:R-:W-:Y:S05]  /*105e0*/  BRA `(.L_x_316) ;  /* 0xffffffec00087947 */ /* 0x000fea000383ffff */
.L_x_296:
[----:B------:R-:W-:Y:S01]  /*105f0*/  BSSY B0, `(.L_x_317) ;  /* 0x0000006000007945 */ /* 0x000fe20003800000 */
[----:B------:R-:W-:-:S07]  /*10600*/  IMAD.MOV.U32 R2, RZ, RZ, -0x1 ;  /* 0xffffffffff027424 */ /* 0x000fce00078e00ff */
[----:B01----:R-:W-:Y:S05]  /*10610*/  WARPSYNC.COLLECTIVE R2, `(.L_x_318) ;  /* 0x00000000020c7348 */ /* 0x003fea0003c00000 */
[----:B------:R-:W-:Y:S02]  /*10620*/  ELECT P1, UR62, PT ;  /* 0x00000000003e782f */ /* 0x000fe40003820000 */
[----:B------:R-:W-:Y:S01]  /*10630*/  MOV R2, UR62 ;  /* 0x0000003e00027c02 */ /* 0x000fe20008000f00 */
[----:B01----:R-:W-:Y:S10]  /*10640*/  ENDCOLLECTIVE ;  /* 0x000000000000791b */ /* 0x003ff40003800000 */
.L_x_318:
[----:B------:R-:W-:Y:S05]  /*10650*/  BSYNC B0 ;  /* 0x0000000000007941 */ /* 0x000fea0003800000 */
.L_x_317:
[----:B------:R-:W-:Y:S01]  /*10660*/  PLOP3.LUT P0, PT, P1, PT, PT, 0x80, 0x0 ;  /* 0x000000000000781c */ /* 0x000fe20000f0f070 */
[----:B------:R-:W-:-:S12]  /*10670*/  BRA `(.L_x_319) ;  /* 0xfffffff4008c7947 */ /* 0x000fd8000383ffff */
.L_x_300:
[----:B0-----:R0:W1:Y:S02]  /*10680*/  SYNCS.PHASECHK.TRANS64.TRYWAIT P0, [R7+URZ], R2 ;  /* 0x00000002070075a7 */ /* 0x001064000800017f */
[----:B-1----:R-:W-:Y:S05]  /*10690*/  @!P0 NANOSLEEP.SYNCS 0x989680 ;  /* 0x009896800000895d */ /* 0x002fea0003900000 */
[----:B------:R-:W1:Y:S02]  /*106a0*/  @!P0 SYNCS.PHASECHK.TRANS64 P0, [R7+URZ], R2 ;  /* 0x00000002070085a7 */ /* 0x000e64000800007f */
[----:B-1----:R-:W-:Y:S05]  /*106b0*/  @!P0 BRA `(.L_x_300) ;  /* 0xfffffffc00f08947 */ /* 0x002fea000383ffff */
[----:B------:R-:W-:Y:S05]  /*106c0*/  BRA `(.L_x_320) ;  /* 0xfffffff400d07947 */ /* 0x000fea000383ffff */
.L_x_301:
[----:B0-----:R0:W1:Y:S02]  /*106d0*/  SYNCS.PHASECHK.TRANS64.TRYWAIT P0, [R9+URZ], R4 ;  /* 0x00000004090075a7 */ /* 0x001064000800017f */
[----:B-1----:R-:W-:Y:S05]  /*106e0*/  @!P0 NANOSLEEP.SYNCS 0x989680 ;  /* 0x009896800000895d */ /* 0x002fea0003900000 */
[----:B------:R-:W1:Y:S02]  /*106f0*/  @!P0 SYNCS.PHASECHK.TRANS64 P0, [R9+URZ], R4 ;  /* 0x00000004090085a7 */ /* 0x000e64000800007f */
[----:B-1----:R-:W-:Y:S05]  /*10700*/  @!P0 BRA `(.L_x_301) ;  /* 0xfffffffc00f08947 */ /* 0x002fea000383ffff */
[----:B------:R-:W-:Y:S05]  /*10710*/  BRA `(.L_x_321) ;  /* 0xfffffff400e07947 */ /* 0x000fea000383ffff */
.L_x_302:
[----:B0-----:R0:W1:Y:S02]  /*10720*/  SYNCS.PHASECHK.TRANS64.TRYWAIT P0, [R6+URZ], R5 ;  /* 0x00000005060075a7 */ /* 0x001064000800017f */
[----:B-1----:R-:W-:Y:S05]  /*10730*/  @!P0 NANOSLEEP.SYNCS 0x989680 ;  /* 0x009896800000895d */ /* 0x002fea0003900000 */
[----:B------:R-:W1:Y:S02]  /*10740*/  @!P0 SYNCS.PHASECHK.TRANS64 P0, [R6+URZ], R5 ;  /* 0x00000005060085a7 */ /* 0x000e64000800007f */
[----:B-1----:R-:W-:Y:S05]  /*10750*/  @!P0 BRA `(.L_x_302) ;  /* 0xfffffffc00f08947 */ /* 0x002fea000383ffff */
[----:B------:R-:W-:Y:S05]  /*10760*/  BRA `(.L_x_322) ;  /* 0xfffffff400f07947 */ /* 0x000fea000383ffff */
.L_x_303:
[----:B0-----:R0:W1:Y:S02]  /*10770*/  SYNCS.PHASECHK.TRANS64.TRYWAIT P0, [R9+URZ], R4 ;  /* 0x00000004090075a7 */ /* 0x001064000800017f */
[----:B-1----:R-:W-:Y:S05]  /*10780*/  @!P0 NANOSLEEP.SYNCS 0x989680 ;  /* 0x009896800000895d */ /* 0x002fea0003900000 */
[----:B------:R-:W1:Y:S02]  /*10790*/  @!P0 SYNCS.PHASECHK.TRANS64 P0, [R9+URZ], R4 ;  /* 0x00000004090085a7 */ /* 0x000e64000800007f */
[----:B-1----:R-:W-:Y:S05]  /*107a0*/  @!P0 BRA `(.L_x_303) ;  /* 0xfffffffc00f08947 */ /* 0x002fea000383ffff */
[----:B------:R-:W-:Y:S05]  /*107b0*/  BRA `(.L_x_323) ;  /* 0xfffffff800007947 */ /* 0x000fea000383ffff */
.L_x_304:
[----:B0-----:R0:W1:Y:S02]  /*107c0*/  SYNCS.PHASECHK.TRANS64.TRYWAIT P0, [R6+URZ], R5 ;  /* 0x00000005060075a7 */ /* 0x001064000800017f */
[----:B-1----:R-:W-:Y:S05]  /*107d0*/  @!P0 NANOSLEEP.SYNCS 0x989680 ;  /* 0x009896800000895d */ /* 0x002fea0003900000 */
[----:B------:R-:W1:Y:S02]  /*107e0*/  @!P0 SYNCS.PHASECHK.TRANS64 P0, [R6+URZ], R5 ;  /* 0x00000005060085a7 */ /* 0x000e64000800007f */
[----:B-1----:R-:W-:Y:S05]  /*107f0*/  @!P0 BRA `(.L_x_304) ;  /* 0xfffffffc00f08947 */ /* 0x002fea000383ffff */
[----:B------:R-:W-:Y:S05]  /*10800*/  BRA `(.L_x_324) ;  /* 0xfffffff800107947 */ /* 0x000fea000383ffff */
.L_x_305:
[----:B0-----:R0:W1:Y:S02]  /*10810*/  SYNCS.PHASECHK.TRANS64.TRYWAIT P0, [R9+URZ], R4 ;  /* 0x00000004090075a7 */ /* 0x001064000800017f */
[----:B-1----:R-:W-:Y:S05]  /*10820*/  @!P0 NANOSLEEP.SYNCS 0x989680 ;  /* 0x009896800000895d */ /* 0x002fea0003900000 */
[----:B------:R-:W1:Y:S02]  /*10830*/  @!P0 SYNCS.PHASECHK.TRANS64 P0, [R9+URZ], R4 ;  /* 0x00000004090085a7 */ /* 0x000e64000800007f */
[----:B-1----:R-:W-:Y:S05]  /*10840*/  @!P0 BRA `(.L_x_305) ;  /* 0xfffffffc00f08947 */ /* 0x002fea000383ffff */
[----:B------:R-:W-:Y:S05]  /*10850*/  BRA `(.L_x_325) ;  /* 0xfffffff800207947 */ /* 0x000fea000383ffff */
.L_x_306:
[----:B0-----:R0:W1:Y:S02]  /*10860*/  SYNCS.PHASECHK.TRANS64.TRYWAIT P0, [R6+URZ], R5 ;  /* 0x00000005060075a7 */ /* 0x001064000800017f */
[----:B-1----:R-:W-:Y:S05]  /*10870*/  @!P0 NANOSLEEP.SYNCS 0x989680 ;  /* 0x009896800000895d */ /* 0x002fea0003900000 */
[----:B------:R-:W1:Y:S02]  /*10880*/  @!P0 SYNCS.PHASECHK.TRANS64 P0, [R6+URZ], R5 ;  /* 0x00000005060085a7 */ /* 0x000e64000800007f */
[----:B-1----:R-:W-:Y:S05]  /*10890*/  @!P0 BRA `(.L_x_306) ;  /* 0xfffffffc00f08947 */ /* 0x002fea000383ffff */
[----:B------:R-:W-:Y:S05]  /*108a0*/  BRA `(.L_x_326) ;  /* 0xfffffff800307947 */ /* 0x000fea000383ffff */
.L_x_307:
[----:B0-----:R0:W1:Y:S02]  /*108b0*/  SYNCS.PHASECHK.TRANS64.TRYWAIT P0, [R9+URZ], R4 ;  /* 0x00000004090075a7 */ /* 0x001064000800017f */
[----:B-1----:R-:W-:Y:S05]  /*108c0*/  @!P0 NANOSLEEP.SYNCS 0x989680 ;  /* 0x009896800000895d */ /* 0x002fea0003900000 */
[----:B------:R-:W1:Y:S02]  /*108d0*/  @!P0 SYNCS.PHASECHK.TRANS64 P0, [R9+URZ], R4 ;  /* 0x00000004090085a7 */ /* 0x000e64000800007f */
[----:B-1----:R-:W-:Y:S05]  /*108e0*/  @!P0 BRA `(.L_x_307) ;  /* 0xfffffffc00f08947 */ /* 0x002fea000383ffff */
[----:B------:R-:W-:Y:S05]  /*108f0*/  BRA `(.L_x_327) ;  /* 0xfffffff800407947 */ /* 0x000fea000383ffff */
.L_x_308:
[----:B0-----:R0:W1:Y:S02]  /*10900*/  SYNCS.PHASECHK.TRANS64.TRYWAIT P0, [R6+URZ], R5 ;  /* 0x00000005060075a7 */ /* 0x001064000800017f */
[----:B-1----:R-:W-:Y:S05]  /*10910*/  @!P0 NANOSLEEP.SYNCS 0x989680 ;  /* 0x009896800000895d */ /* 0x002fea0003900000 */
[----:B------:R-:W1:Y:S02]  /*10920*/  @!P0 SYNCS.PHASECHK.TRANS64 P0, [R6+URZ], R5 ;  /* 0x00000005060085a7 */ /* 0x000e64000800007f */
[----:B-1----:R-:W-:Y:S05]  /*10930*/  @!P0 BRA `(.L_x_308) ;  /* 0xfffffffc00f08947 */ /* 0x002fea000383ffff */
[----:B------:R-:W-:Y:S05]  /*10940*/  BRA `(.L_x_328) ;  /* 0xfffffff800507947 */ /* 0x000fea000383ffff */
.L_x_309:
[----:B-1----:R1:W2:Y:S02]  /*10950*/  SYNCS.PHASECHK.TRANS64.TRYWAIT P0, [R9+URZ], R4 ;  /* 0x00000004090075a7 */ /* 0x0022a4000800017f */
[----:B--2---:R-:W-:Y:S05]  /*10960*/  @!P0 NANOSLEEP.SYNCS 0x989680 ;  /* 0x009896800000895d */ /* 0x004fea0003900000 */
[----:B------:R-:W2:Y:S02]  /*10970*/  @!P0 SYNCS.PHASECHK.TRANS64 P0, [R9+URZ], R4 ;  /* 0x00000004090085a7 */ /* 0x000ea4000800007f */
[----:B--2---:R-:W-:Y:S05]  /*10980*/  @!P0 BRA `(.L_x_309) ;  /* 0xfffffffc00f08947 */ /* 0x004fea000383ffff */
[----:B------:R-:W-:Y:S05]  /*10990*/  BRA `(.L_x_329) ;  /* 0xfffffff800587947 */ /* 0x000fea000383ffff */
.L_x_330:
[----:B------:R-:W-:-:S00]  /*109a0*/  BRA `(.L_x_330) ;  /* 0xfffffffc00fc7947 */ /* 0x000fc0000383ffff */
[----:B------:R-:W-:-:S00]  /*109b0*/  NOP ;  /* 0x0000000000007918 */ /* 0x000fc00000000000 */
        /* <DEDUP_REMOVED lines=12> */
.L_x_331:


//--------------------- .nv.shared._ZN7cutlass13device_kernelINS_4gemm6kernel13GemmUniversalIN4cute5tupleIJiiiiEEENS1_10collective13CollectiveMmaINS1_37MainloopSm90TmaGmmaWarpSpecializedFP8ILi11ENS5_IJNS4_1CILi1EEESB_SB_EEENS1_32KernelTmaWarpSpecializedPingpongEEENS5_IJNSA_ILi64EEENSA_ILi240EEESF_EEENS_12float_e4m3_tENS5_IJlSB_lEEESI_SJ_NS4_8TiledMMAINS4_8MMA_AtomIJNS4_4SM904GMMA30MMA_64x16x32_F32E4M3E4M3_SS_TNILNSN_7ScaleInE1ELSP_1EEEEEENS4_6LayoutISC_NS5_IJNSA_ILi0EEEST_ST_EEEEENS5_IJNS4_10UnderscoreESW_SW_EEEEENS4_13SM90_TMA_LOADENS4_14ComposedLayoutINS4_7SwizzleILi2ELi4ELi3EEENS4_18smem_ptr_flag_bitsILi8EEENSS_INS5_IJNSA_ILi8EEESF_EEENS5_IJSF_SB_EEEEEEEvNS4_8identityESZ_S19_vS1A_EENS_8epilogue10collective6detail29Sm90TmaWarpSpecializedAdapterINS1D_15DefaultEpilogueISI_SJ_SJ_NS1C_6thread17LinearCombinationISI_Li1EffLNS1H_9ScaleType4KindE0ELNS_15FloatRoundStyleE2ESI_EENS1_15EpilogueDefaultEEEEEvvEEEEvNT_6ParamsE --------------------------
	.section	.nv.shared._ZN7cutlass13device_kernelINS_4gemm6kernel13GemmUniversalIN4cute5tupleIJiiiiEEENS1_10collective13CollectiveMmaINS1_37MainloopSm90TmaGmmaWarpSpecializedFP8ILi11ENS5_IJNS4_1CILi1EEESB_SB_EEENS1_32KernelTmaWarpSpecializedPingpongEEENS5_IJNSA_ILi64EEENSA_ILi240EEESF_EEENS_12float_e4m3_tENS5_IJlSB_lEEESI_SJ_NS4_8TiledMMAINS4_8MMA_AtomIJNS4_4SM904GMMA30MMA_64x16x32_F32E4M3E4M3_SS_TNILNSN_7ScaleInE1ELSP_1EEEEEENS4_6LayoutISC_NS5_IJNSA_ILi0EEEST_ST_EEEEENS5_IJNS4_10UnderscoreESW_SW_EEEEENS4_13SM90_TMA_LOADENS4_14ComposedLayoutINS4_7SwizzleILi2ELi4ELi3EEENS4_18smem_ptr_flag_bitsILi8EEENSS_INS5_IJNSA_ILi8EEESF_EEENS5_IJSF_SB_EEEEEEEvNS4_8identityESZ_S19_vS1A_EENS_8epilogue10collective6detail29Sm90TmaWarpSpecializedAdapterINS1D_15DefaultEpilogueISI_SJ_SJ_NS1C_6thread17LinearCombinationISI_Li1EffLNS1H_9ScaleType4KindE0ELNS_15FloatRoundStyleE2ESI_EENS1_15EpilogueDefaultEEEEEvvEEEEvNT_6ParamsE,"aw",@nobits
	.sectionflags	@""
	.align	16
	.zero		1024


//--------------------- .nv.shared.reserved.0     --------------------------
	.section	.nv.shared.reserved.0,"aw",@nobits
	.weak		__nv_reservedSMEM_offset_0_alias
	.size		__nv_reservedSMEM_offset_0_alias, 0, 0
	.other		__nv_reservedSMEM_offset_0_alias,@"STO_CUDA_RESERVED_SHARED STV_DEFAULT"
__nv_reservedSMEM_offset_0_alias:
	.zero		0


//--------------------- .nv.global                --------------------------
	.section	.nv.global,"aw",@nobits
.nv.global:
	.type		_ZN39_INTERNAL_eca0dc24_4_k_cu_9e10e643_32004cute1_E,@object
	.size		_ZN39_INTERNAL_eca0dc24_4_k_cu_9e10e643_32004cute1_E,(_ZN39_INTERNAL_eca0dc24_4_k_cu_9e10e643_32004cuda3std3__45__cpo6cbeginE - _ZN39_INTERNAL_eca0dc24_4_k_cu_9e10e643_32004cute1_E)
_ZN39_INTERNAL_eca0dc24_4_k_cu_9e10e643_32004cute1_E:
	.zero		1
	.type		_ZN39_INTERNAL_eca0dc24_4_k_cu_9e10e643_32004cuda3std3__45__cpo6cbeginE,@object
	.size		_ZN39_INTERNAL_eca0dc24_4_k_cu_9e10e643_32004cuda3std3__45__cpo6cbeginE,(_ZN39_INTERNAL_eca0dc24_4_k_cu_9e10e643_32004cuda3std3__48in_placeE - _ZN39_INTERNAL_eca0dc24_4_k_cu_9e10e643_32004cuda3std3__45__cpo6cbeginE)
_ZN39_INTERNAL_eca0dc24_4_k_cu_9e10e643_32004cuda3std3__45__cpo6cbeginE:
	.zero		1
	.type		_ZN39_INTERNAL_eca0dc24_4_k_cu_9e10e643_32004cuda3std3__48in_placeE,@object
	.size		_ZN39_INTERNAL_eca0dc24_4_k_cu_9e10e643_32004cuda3std3__48in_placeE,(_ZN39_INTERNAL_eca0dc24_4_k_cu_9e10e643_32004cuda3std6ranges3__45__cpo9iter_moveE - _ZN39_INTERNAL_eca0dc24_4_k_cu_9e10e643_32004cuda3std3__48in_placeE)
_ZN39_INTERNAL_eca0dc24_4_k_cu_9e10e643_32004cuda3std3__48in_placeE:
	.zero		1
	.type		_ZN39_INTERNAL_eca0dc24_4_k_cu_9e10e643_32004cuda3std6ranges3__45__cpo9iter_moveE,@object
	.size		_ZN39_INTERNAL_eca0dc24_4_k_cu_9e10e643_32004cuda3std6ranges3__45__cpo9iter_moveE,(_ZN39_INTERNAL_eca0dc24_4_k_cu_9e10e643_32004cuda3std3__45__cpo5beginE - _ZN39_INTERNAL_eca0dc24_4_k_cu_9e10e643_32004cuda3std6ranges3__45__cpo9iter_moveE)
_ZN39_INTERNAL_eca0dc24_4_k_cu_9e10e643_32004cuda3std6ranges3__45__cpo9iter_moveE:
	.zero		1
	.type		_ZN39_INTERNAL_eca0dc24_4_k_cu_9e10e643_32004cuda3std3__45__cpo5beginE,@object
	.size		_ZN39_INTERNAL_eca0dc24_4_k_cu_9e10e643_32004cuda3std3__45__cpo5beginE,(_ZN39_INTERNAL_eca0dc24_4_k_cu_9e10e643_32004cuda3std3__441_GLOBAL__N__eca0dc24_4_k_cu_9e10e643_32006ignoreE - _ZN39_INTERNAL_eca0dc24_4_k_cu_9e10e643_32004cuda3std3__45__cpo5beginE)
_ZN39_INTERNAL_eca0dc24_4_k_cu_9e10e643_32004cuda3std3__45__cpo5beginE:
	.zero		1
	.type		_ZN39_INTERNAL_eca0dc24_4_k_cu_9e10e643_32004cuda3std3__441_GLOBAL__N__eca0dc24_4_k_cu_9e10e643_32006ignoreE,@object
	.size		_ZN39_INTERNAL_eca0dc24_4_k_cu_9e10e643_32004cuda3std3__441_GLOBAL__N__eca0dc24_4_k_cu_9e10e643_32006ignoreE,(_ZN39_INTERNAL_eca0dc24_4_k_cu_9e10e643_32004cute7productE - _ZN39_INTERNAL_eca0dc24_4_k_cu_9e10e643_32004cuda3std3__441_GLOBAL__N__eca0dc24_4_k_cu_9e10e643_32006ignoreE)
_ZN39_INTERNAL_eca0dc24_4_k_cu_9e10e643_32004cuda3std3__441_GLOBAL__N__eca0dc24_4_k_cu_9e10e643_32006ignoreE:
	.zero		1
	.type		_ZN39_INTERNAL_eca0dc24_4_k_cu_9e10e643_32004cute7productE,@object
	.size		_ZN39_INTERNAL_eca0dc24_4_k_cu_9e10e643_32004cute7productE,(_ZN39_INTERNAL_eca0dc24_4_k_cu_9e10e643_32004cuda3std3__45__cpo3endE - _ZN39_INTERNAL_eca0dc24_4_k_cu_9e10e643_32004cute7productE)
_ZN39_INTERNAL_eca0dc24_4_k_cu_9e10e643_32004cute7productE:
	.zero		1
	.type		_ZN39_INTERNAL_eca0dc24_4_k_cu_9e10e643_32004cuda3std3__45__cpo3endE,@object
	.size		_ZN39_INTERNAL_eca0dc24_4_k_cu_9e10e643_32004cuda3std3__45__cpo3endE,(_ZN39_INTERNAL_eca0dc24_4_k_cu_9e10e643_32004cuda3std3__419piecewise_constructE - _ZN39_INTERNAL_eca0dc24_4_k_cu_9e10e643_32004cuda3std3__45__cpo3endE)
_ZN39_INTERNAL_eca0dc24_4_k_cu_9e10e643_32004cuda3std3__45__cpo3endE:
	.zero		1
	.type		_ZN39_INTERNAL_eca0dc24_4_k_cu_9e10e643_32004cuda3std3__419piecewise_constructE,@object
	.size		_ZN39_INTERNAL_eca0dc24_4_k_cu_9e10e643_32004cuda3std3__419piecewise_constructE,(_ZN39_INTERNAL_eca0dc24_4_k_cu_9e10e643_32004cuda3std3__45__cpo4cendE - _ZN39_INTERNAL_eca0dc24_4_k_cu_9e10e643_32004cuda3std3__419piecewise_constructE)
_ZN39_INTERNAL_eca0dc24_4_k_cu_9e10e643_32004cuda3std3__419piecewise_constructE:
	.zero		1
	.type		_ZN39_INTERNAL_eca0dc24_4_k_cu_9e10e643_32004cuda3std3__45__cpo4cendE,@object
	.size		_ZN39_INTERNAL_eca0dc24_4_k_cu_9e10e643_32004cuda3std3__45__cpo4cendE,(_ZN39_INTERNAL_eca0dc24_4_k_cu_9e10e643_32004cuda3std6ranges3__45__cpo4swapE - _ZN39_INTERNAL_eca0dc24_4_k_cu_9e10e643_32004cuda3std3__45__cpo4cendE)
_ZN39_INTERNAL_eca0dc24_4_k_cu_9e10e643_32004cuda3std3__45__cpo4cendE:
	.zero		1
	.type		_ZN39_INTERNAL_eca0dc24_4_k_cu_9e10e643_32004cuda3std6ranges3__45__cpo4swapE,@object
	.size		_ZN39_INTERNAL_eca0dc24_4_k_cu_9e10e643_32004cuda3std6ranges3__45__cpo4swapE,(.L_7 - _ZN39_INTERNAL_eca0dc24_4_k_cu_9e10e643_32004cuda3std6ranges3__45__cpo4swapE)
_ZN39_INTERNAL_eca0dc24_4_k_cu_9e10e643_32004cuda3std6ranges3__45__cpo4swapE:
	.zero		1
.L_7:


//--------------------- .nv.constant0._ZN7cutlass13device_kernelINS_4gemm6kernel13GemmUniversalIN4cute5tupleIJiiiiEEENS1_10collective13CollectiveMmaINS1_37MainloopSm90TmaGmmaWarpSpecializedFP8ILi11ENS5_IJNS4_1CILi1EEESB_SB_EEENS1_32KernelTmaWarpSpecializedPingpongEEENS5_IJNSA_ILi64EEENSA_ILi240EEESF_EEENS_12float_e4m3_tENS5_IJlSB_lEEESI_SJ_NS4_8TiledMMAINS4_8MMA_AtomIJNS4_4SM904GMMA30MMA_64x16x32_F32E4M3E4M3_SS_TNILNSN_7ScaleInE1ELSP_1EEEEEENS4_6LayoutISC_NS5_IJNSA_ILi0EEEST_ST_EEEEENS5_IJNS4_10UnderscoreESW_SW_EEEEENS4_13SM90_TMA_LOADENS4_14ComposedLayoutINS4_7SwizzleILi2ELi4ELi3EEENS4_18smem_ptr_flag_bitsILi8EEENSS_INS5_IJNSA_ILi8EEESF_EEENS5_IJSF_SB_EEEEEEEvNS4_8identityESZ_S19_vS1A_EENS_8epilogue10collective6detail29Sm90TmaWarpSpecializedAdapterINS1D_15DefaultEpilogueISI_SJ_SJ_NS1C_6thread17LinearCombinationISI_Li1EffLNS1H_9ScaleType4KindE0ELNS_15FloatRoundStyleE2ESI_EENS1_15EpilogueDefaultEEEEEvvEEEEvNT_6ParamsE --------------------------
	.section	.nv.constant0._ZN7cutlass13device_kernelINS_4gemm6kernel13GemmUniversalIN4cute5tupleIJiiiiEEENS1_10collective13CollectiveMmaINS1_37MainloopSm90TmaGmmaWarpSpecializedFP8ILi11ENS5_IJNS4_1CILi1EEESB_SB_EEENS1_32KernelTmaWarpSpecializedPingpongEEENS5_IJNSA_ILi64EEENSA_ILi240EEESF_EEENS_12float_e4m3_tENS5_IJlSB_lEEESI_SJ_NS4_8TiledMMAINS4_8MMA_AtomIJNS4_4SM904GMMA30MMA_64x16x32_F32E4M3E4M3_SS_TNILNSN_7ScaleInE1ELSP_1EEEEEENS4_6LayoutISC_NS5_IJNSA_ILi0EEEST_ST_EEEEENS5_IJNS4_10UnderscoreESW_SW_EEEEENS4_13SM90_TMA_LOADENS4_14ComposedLayoutINS4_7SwizzleILi2ELi4ELi3EEENS4_18smem_ptr_flag_bitsILi8EEENSS_INS5_IJNSA_ILi8EEESF_EEENS5_IJSF_SB_EEEEEEEvNS4_8identityESZ_S19_vS1A_EENS_8epilogue10collective6detail29Sm90TmaWarpSpecializedAdapterINS1D_15DefaultEpilogueISI_SJ_SJ_NS1C_6thread17LinearCombinationISI_Li1EffLNS1H_9ScaleType4KindE0ELNS_15FloatRoundStyleE2ESI_EENS1_15EpilogueDefaultEEEEEvvEEEEvNT_6ParamsE,"a",@progbits
	.sectionflags	@""
	.align	4
.nv.constant0._ZN7cutlass13device_kernelINS_4gemm6kernel13GemmUniversalIN4cute5tupleIJiiiiEEENS1_10collective13CollectiveMmaINS1_37MainloopSm90TmaGmmaWarpSpecializedFP8ILi11ENS5_IJNS4_1CILi1EEESB_SB_EEENS1_32KernelTmaWarpSpecializedPingpongEEENS5_IJNSA_ILi64EEENSA_ILi240EEESF_EEENS_12float_e4m3_tENS5_IJlSB_lEEESI_SJ_NS4_8TiledMMAINS4_8MMA_AtomIJNS4_4SM904GMMA30MMA_64x16x32_F32E4M3E4M3_SS_TNILNSN_7ScaleInE1ELSP_1EEEEEENS4_6LayoutISC_NS5_IJNSA_ILi0EEEST_ST_EEEEENS5_IJNS4_10UnderscoreESW_SW_EEEEENS4_13SM90_TMA_LOADENS4_14ComposedLayoutINS4_7SwizzleILi2ELi4ELi3EEENS4_18smem_ptr_flag_bitsILi8EEENSS_INS5_IJNSA_ILi8EEESF_EEENS5_IJSF_SB_EEEEEEEvNS4_8identityESZ_S19_vS1A_EENS_8epilogue10collective6detail29Sm90TmaWarpSpecializedAdapterINS1D_15DefaultEpilogueISI_SJ_SJ_NS1C_6thread17LinearCombinationISI_Li1EffLNS1H_9ScaleType4KindE0ELNS_15FloatRoundStyleE2ESI_EENS1_15EpilogueDefaultEEEEEvvEEEEvNT_6ParamsE:
	.zero		1664


//--------------------- SYMBOLS --------------------------

	.type		.nv.reservedSmem.offset0,@object
	.size		.nv.reservedSmem.offset0,0x4
